# CuTe-DSL kernel — source=fa4 family=fa4_fwd_sm90
# config = {"dtype": "BFloat16", "causal": true, "head_dim": 128, "mma_pv_is_rs": false}


// ===== COMPILED SASS (sm_90) =====

	.headerflags	@"EF_CUDA_TEXMODE_UNIFIED EF_CUDA_64BIT_ADDRESS EF_CUDA_ACCELERATORS EF_CUDA_SM90 EF_CUDA_VIRTUAL_SM(EF_CUDA_SM90)"
	.elftype	@"ET_EXEC"


//--------------------- .nv.info                  --------------------------
	.section	.nv.info,"",@"SHT_CUDA_INFO"
	.align	4


	//----- nvinfo : EIATTR_REGCOUNT
	.align		4
        /*0000*/ 	.byte	0x04, 0x2f
        /*0002*/ 	.short	(.L_1 - .L_0)
	.align		4
.L_0:
        /*0004*/ 	.word	index@(kernel_cutlass_kernel_flash_attncuteflash_fwd_sm90FlashAttentionForwardSm90_object_at__tensor0000o11281211101213_tensor0000o12811101213_tensor0000o12811101213_tensor0000o11281211101213_te_0)
        /*0008*/ 	.word	0x000000a8


	//----- nvinfo : EIATTR_FRAME_SIZE
	.align		4
.L_1:
        /*000c*/ 	.byte	0x04, 0x11
        /*000e*/ 	.short	(.L_3 - .L_2)
	.align		4
.L_2:
        /*0010*/ 	.word	index@(kernel_cutlass_kernel_flash_attncuteflash_fwd_sm90FlashAttentionForwardSm90_object_at__tensor0000o11281211101213_tensor0000o12811101213_tensor0000o12811101213_tensor0000o11281211101213_te_0)
        /*0014*/ 	.word	0x00000000


	//----- nvinfo : EIATTR_MIN_STACK_SIZE
	.align		4
.L_3:
        /*0018*/ 	.byte	0x04, 0x12
        /*001a*/ 	.short	(.L_5 - .L_4)
	.align		4
.L_4:
        /*001c*/ 	.word	index@(kernel_cutlass_kernel_flash_attncuteflash_fwd_sm90FlashAttentionForwardSm90_object_at__tensor0000o11281211101213_tensor0000o12811101213_tensor0000o12811101213_tensor0000o11281211101213_te_0)
        /*0020*/ 	.word	0x00000000
.L_5:


//--------------------- .nv.info.kernel_cutlass_kernel_flash_attncuteflash_fwd_sm90FlashAttentionForwardSm90_object_at__tensor0000o11281211101213_tensor0000o12811101213_tensor0000o12811101213_tensor0000o11281211101213_te_0 --------------------------
	.section	.nv.info.kernel_cutlass_kernel_flash_attncuteflash_fwd_sm90FlashAttentionForwardSm90_object_at__tensor0000o11281211101213_tensor0000o12811101213_tensor0000o12811101213_tensor0000o11281211101213_te_0,"",@"SHT_CUDA_INFO"
	.sectionflags	@""
	.align	4


	//----- nvinfo : EIATTR_CUDA_API_VERSION
	.align		4
        /*0000*/ 	.byte	0x04, 0x37
        /*0002*/ 	.short	(.L_7 - .L_6)
.L_6:
        /*0004*/ 	.word	0x00000081


	//----- nvinfo : EIATTR_KPARAM_INFO
	.align		4
.L_7:
        /*0008*/ 	.byte	0x04, 0x17
        /*000a*/ 	.short	(.L_9 - .L_8)
.L_8:
        /*000c*/ 	.word	0x00000000
        /*0010*/ 	.short	0x0016
        /*0012*/ 	.short	0x02c0
        /*0014*/ 	.byte	0x00, 0xf0, 0x31, 0x00


	//----- nvinfo : EIATTR_KPARAM_INFO
	.align		4
.L_9:
        /*0018*/ 	.byte	0x04, 0x17
        /*001a*/ 	.short	(.L_11 - .L_10)
.L_10:
        /*001c*/ 	.word	0x00000000
        /*0020*/ 	.short	0x0015
        /*0022*/ 	.short	0x02bc
        /*0024*/ 	.byte	0x00, 0xf0, 0x11, 0x00


	//----- nvinfo : EIATTR_KPARAM_INFO
	.align		4
.L_11:
        /*0028*/ 	.byte	0x04, 0x17
        /*002a*/ 	.short	(.L_13 - .L_12)
.L_12:
        /*002c*/ 	.word	0x00000000
        /*0030*/ 	.short	0x0014
        /*0032*/ 	.short	0x02b0
        /*0034*/ 	.byte	0x00, 0xf0, 0x31, 0x00


	//----- nvinfo : EIATTR_KPARAM_INFO
	.align		4
.L_13:
        /*0038*/ 	.byte	0x04, 0x17
        /*003a*/ 	.short	(.L_15 - .L_14)
.L_14:
        /*003c*/ 	.word	0x00000000
        /*0040*/ 	.short	0x0013
        /*0042*/ 	.short	0x02a4
        /*0044*/ 	.byte	0x00, 0xf0, 0x31, 0x00


	//----- nvinfo : EIATTR_KPARAM_INFO
	.align		4
.L_15:
        /*0048*/ 	.byte	0x04, 0x17
        /*004a*/ 	.short	(.L_17 - .L_16)
.L_16:
        /*004c*/ 	.word	0x00000000
        /*0050*/ 	.short	0x0012
        /*0052*/ 	.short	0x0298
        /*0054*/ 	.byte	0x00, 0xf0, 0x31, 0x00


	//----- nvinfo : EIATTR_KPARAM_INFO
	.align		4
.L_17:
        /*0058*/ 	.byte	0x04, 0x17
        /*005a*/ 	.short	(.L_19 - .L_18)
.L_18:
        /*005c*/ 	.word	0x00000000
        /*0060*/ 	.short	0x0011
        /*0062*/ 	.short	0x028c
        /*0064*/ 	.byte	0x00, 0xf0, 0x31, 0x00


	//----- nvinfo : EIATTR_KPARAM_INFO
	.align		4
.L_19:
        /*0068*/ 	.byte	0x04, 0x17
        /*006a*/ 	.short	(.L_21 - .L_20)
.L_20:
        /*006c*/ 	.word	0x00000000
        /*0070*/ 	.short	0x0010
        /*0072*/ 	.short	0x0288
        /*0074*/ 	.byte	0x00, 0xf0, 0x11, 0x00


	//----- nvinfo : EIATTR_KPARAM_INFO
	.align		4
.L_21:
        /*0078*/ 	.byte	0x04, 0x17
        /*007a*/ 	.short	(.L_23 - .L_22)
.L_22:
        /*007c*/ 	.word	0x00000000
        /*0080*/ 	.short	0x000f
        /*0082*/ 	.short	0x0284
        /*0084*/ 	.byte	0x00, 0xf0, 0x11, 0x00


	//----- nvinfo : EIATTR_KPARAM_INFO
	.align		4
.L_23:
        /*0088*/ 	.byte	0x04, 0x17
        /*008a*/ 	.short	(.L_25 - .L_24)
.L_24:
        /*008c*/ 	.word	0x00000000
        /*0090*/ 	.short	0x000e
        /*0092*/ 	.short	0x0280
        /*0094*/ 	.byte	0x00, 0xf0, 0x11, 0x00


	//----- nvinfo : EIATTR_KPARAM_INFO
	.align		4
.L_25:
        /*0098*/ 	.byte	0x04, 0x17
        /*009a*/ 	.short	(.L_27 - .L_26)
.L_26:
        /*009c*/ 	.word	0x00000000
        /*00a0*/ 	.short	0x000d
        /*00a2*/ 	.short	0x027c
        /*00a4*/ 	.byte	0x00, 0xf0, 0x11, 0x00


	//----- nvinfo : EIATTR_KPARAM_INFO
	.align		4
.L_27:
        /*00a8*/ 	.byte	0x04, 0x17
        /*00aa*/ 	.short	(.L_29 - .L_28)
.L_28:
        /*00ac*/ 	.word	0x00000000
        /*00b0*/ 	.short	0x000c
        /*00b2*/ 	.short	0x0278
        /*00b4*/ 	.byte	0x00, 0xf0, 0x11, 0x00


	//----- nvinfo : EIATTR_KPARAM_INFO
	.align		4
.L_29:
        /*00b8*/ 	.byte	0x04, 0x17
        /*00ba*/ 	.short	(.L_31 - .L_30)
.L_30:
        /*00bc*/ 	.word	0x00000000
        /*00c0*/ 	.short	0x000b
        /*00c2*/ 	.short	0x0275
        /*00c4*/ 	.byte	0x00, 0xf0, 0x05, 0x00


	//----- nvinfo : EIATTR_KPARAM_INFO
	.align		4
.L_31:
        /*00c8*/ 	.byte	0x04, 0x17
        /*00ca*/ 	.short	(.L_33 - .L_32)
.L_32:
        /*00cc*/ 	.word	0x00000000
        /*00d0*/ 	.short	0x000a
        /*00d2*/ 	.short	0x0274
        /*00d4*/ 	.byte	0x00, 0xf0, 0x05, 0x00


	//----- nvinfo : EIATTR_KPARAM_INFO
	.align		4
.L_33:
        /*00d8*/ 	.byte	0x04, 0x17
        /*00da*/ 	.short	(.L_35 - .L_34)
.L_34:
        /*00dc*/ 	.word	0x00000000
        /*00e0*/ 	.short	0x0009
        /*00e2*/ 	.short	0x0270
        /*00e4*/ 	.byte	0x00, 0xf0, 0x11, 0x00


	//----- nvinfo : EIATTR_KPARAM_INFO
	.align		4
.L_35:
        /*00e8*/ 	.byte	0x04, 0x17
        /*00ea*/ 	.short	(.L_37 - .L_36)
.L_36:
        /*00ec*/ 	.word	0x00000000
        /*00f0*/ 	.short	0x0008
        /*00f2*/ 	.short	0x01f0
        /*00f4*/ 	.byte	0x00, 0xf0, 0x01, 0x02


	//----- nvinfo : EIATTR_KPARAM_INFO
	.align		4
.L_37:
        /*00f8*/ 	.byte	0x04, 0x17
        /*00fa*/ 	.short	(.L_39 - .L_38)
.L_38:
        /*00fc*/ 	.word	0x00000000
        /*0100*/ 	.short	0x0007
        /*0102*/ 	.short	0x0170
        /*0104*/ 	.byte	0x00, 0xf0, 0x01, 0x02


	//----- nvinfo : EIATTR_KPARAM_INFO
	.align		4
.L_39:
        /*0108*/ 	.byte	0x04, 0x17
        /*010a*/ 	.short	(.L_41 - .L_40)
.L_40:
        /*010c*/ 	.word	0x00000000
        /*0110*/ 	.short	0x0006
        /*0112*/ 	.short	0x00f0
        /*0114*/ 	.byte	0x00, 0xf0, 0x01, 0x02


	//----- nvinfo : EIATTR_KPARAM_INFO
	.align		4
.L_41:
        /*0118*/ 	.byte	0x04, 0x17
        /*011a*/ 	.short	(.L_43 - .L_42)
.L_42:
        /*011c*/ 	.word	0x00000000
        /*0120*/ 	.short	0x0005
        /*0122*/ 	.short	0x0070
        /*0124*/ 	.byte	0x00, 0xf0, 0x01, 0x02


	//----- nvinfo : EIATTR_KPARAM_INFO
	.align		4
.L_43:
        /*0128*/ 	.byte	0x04, 0x17
        /*012a*/ 	.short	(.L_45 - .L_44)
.L_44:
        /*012c*/ 	.word	0x00000000
        /*0130*/ 	.short	0x0004
        /*0132*/ 	.short	0x0030
        /*0134*/ 	.byte	0x00, 0xf0, 0xc1, 0x00


	//----- nvinfo : EIATTR_KPARAM_INFO
	.align		4
.L_45:
        /*0138*/ 	.byte	0x04, 0x17
        /*013a*/ 	.short	(.L_47 - .L_46)
.L_46:
        /*013c*/ 	.word	0x00000000
        /*0140*/ 	.short	0x0003
        /*0142*/ 	.short	0x0024
        /*0144*/ 	.byte	0x00, 0xf0, 0x31, 0x00


	//----- nvinfo : EIATTR_KPARAM_INFO
	.align		4
.L_47:
        /*0148*/ 	.byte	0x04, 0x17
        /*014a*/ 	.short	(.L_49 - .L_48)
.L_48:
        /*014c*/ 	.word	0x00000000
        /*0150*/ 	.short	0x0002
        /*0152*/ 	.short	0x0018
        /*0154*/ 	.byte	0x00, 0xf0, 0x31, 0x00


	//----- nvinfo : EIATTR_KPARAM_INFO
	.align		4
.L_49:
        /*0158*/ 	.byte	0x04, 0x17
        /*015a*/ 	.short	(.L_51 - .L_50)
.L_50:
        /*015c*/ 	.word	0x00000000
        /*0160*/ 	.short	0x0001
        /*0162*/ 	.short	0x000c
        /*0164*/ 	.byte	0x00, 0xf0, 0x31, 0x00


	//----- nvinfo : EIATTR_KPARAM_INFO
	.align		4
.L_51:
        /*0168*/ 	.byte	0x04, 0x17
        /*016a*/ 	.short	(.L_53 - .L_52)
.L_52:
        /*016c*/ 	.word	0x00000000
        /*0170*/ 	.short	0x0000
        /*0172*/ 	.short	0x0000
        /*0174*/ 	.byte	0x00, 0xf0, 0x31, 0x00


	//----- nvinfo : EIATTR_SPARSE_MMA_MASK
	.align		4
.L_53:
        /*0178*/ 	.byte	0x03, 0x50
        /*017a*/ 	.short	0x0000


	//----- nvinfo : EIATTR_MAXREG_COUNT
	.align		4
        /*017c*/ 	.byte	0x03, 0x1b
        /*017e*/ 	.short	0x00a8


	//----- nvinfo : EIATTR_COOP_GROUP_MASK_REGIDS
	.align		4
        /*0180*/ 	.byte	0x04, 0x29
        /*0182*/ 	.short	(.L_55 - .L_54)


	//   ....[0]....
.L_54:
        /*0184*/ 	.word	0xffffffff


	//   ....[1]....
        /*0188*/ 	.word	0xffffffff


	//   ....[2]....
        /*018c*/ 	.word	0xffffffff


	//   ....[3]....
        /*0190*/ 	.word	0xffffffff


	//   ....[4]....
        /*0194*/ 	.word	0xffffffff


	//   ....[5]....
        /*0198*/ 	.word	0xffffffff


	//   ....[6]....
        /*019c*/ 	.word	0xffffffff


	//   ....[7]....
        /*01a0*/ 	.word	0xffffffff


	//   ....[8]....
        /*01a4*/ 	.word	0xffffffff


	//   ....[9]....
        /*01a8*/ 	.word	0xffffffff


	//   ....[10]....
        /*01ac*/ 	.word	0xffffffff


	//   ....[11]....
        /*01b0*/ 	.word	0xffffffff


	//   ....[12]....
        /*01b4*/ 	.word	0xffffffff


	//   ....[13]....
        /*01b8*/ 	.word	0xffffffff


	//   ....[14]....
        /*01bc*/ 	.word	0xffffffff


	//   ....[15]....
        /*01c0*/ 	.word	0xffffffff


	//   ....[16]....
        /*01c4*/ 	.word	0xffffffff


	//   ....[17]....
        /*01c8*/ 	.word	0xffffffff


	//   ....[18]....
        /*01cc*/ 	.word	0xffffffff


	//   ....[19]....
        /*01d0*/ 	.word	0xffffffff


	//   ....[20]....
        /*01d4*/ 	.word	0xffffffff


	//   ....[21]....
        /*01d8*/ 	.word	0xffffffff


	//   ....[22]....
        /*01dc*/ 	.word	0xffffffff


	//   ....[23]....
        /*01e0*/ 	.word	0xffffffff


	//----- nvinfo : EIATTR_COOP_GROUP_INSTR_OFFSETS
	.align		4
.L_55:
        /*01e4*/ 	.byte	0x04, 0x28
        /*01e6*/ 	.short	(.L_57 - .L_56)


	//   ....[0]....
.L_56:
        /*01e8*/ 	.word	0x000012f0


	//   ....[1]....
        /*01ec*/ 	.word	0x000027a0


	//   ....[2]....
        /*01f0*/ 	.word	0x000027d0


	//   ....[3]....
        /*01f4*/ 	.word	0x00003040


	//   ....[4]....
        /*01f8*/ 	.word	0x000030b0


	//   ....[5]....
        /*01fc*/ 	.word	0x00003e20


	//   ....[6]....
        /*0200*/ 	.word	0x00004c00


	//   ....[7]....
        /*0204*/ 	.word	0x00004c30


	//   ....[8]....
        /*0208*/ 	.word	0x00005540


	//   ....[9]....
        /*020c*/ 	.word	0x000055c0


	//   ....[10]....
        /*0210*/ 	.word	0x000067a0


	//   ....[11]....
        /*0214*/ 	.word	0x00007650


	//   ....[12]....
        /*0218*/ 	.word	0x00007680


	//   ....[13]....
        /*021c*/ 	.word	0x00007f70


	//   ....[14]....
        /*0220*/ 	.word	0x00007ff0


	//   ....[15]....
        /*0224*/ 	.word	0x000091f0


	//   ....[16]....
        /*0228*/ 	.word	0x00009370


	//   ....[17]....
        /*022c*/ 	.word	0x000093b0


	//   ....[18]....
        /*0230*/ 	.word	0x00009530


	//   ....[19]....
        /*0234*/ 	.word	0x00009570


	//   ....[20]....
        /*0238*/ 	.word	0x00009f50


	//   ....[21]....
        /*023c*/ 	.word	0x0000a000


	//   ....[22]....
        /*0240*/ 	.word	0x0000a0d0


	//   ....[23]....
        /*0244*/ 	.word	0x0000a100


	//----- nvinfo : EIATTR_REG_RECONFIG
	.align		4
.L_57:
        /*0248*/ 	.byte	0x01, 0x54
	.zero		2


	//----- nvinfo : EIATTR_MBARRIER_INSTR_OFFSETS
	.align		4
        /*024c*/ 	.byte	0x04, 0x39
        /*024e*/ 	.short	(.L_59 - .L_58)


	//   ....[0]....
.L_58:
        /*0250*/ 	.word	0x00000270
        /*0254*/ 	.word	0x000000ff
        /*0258*/ 	.word	0x00000000
        /*025c*/ 	.short	0x0100
        /*025e*/ 	.byte	0x08
	.zero		1


	//   ....[1]....
        /*0260*/ 	.word	0x00000280
        /*0264*/ 	.word	0x000000ff
        /*0268*/ 	.word	0x00000008
        /*026c*/ 	.short	0x0100
        /*026e*/ 	.byte	0x08
	.zero		1


	//   ....[2]....
        /*0270*/ 	.word	0x00000290
        /*0274*/ 	.word	0x000000ff
        /*0278*/ 	.word	0x00000010
        /*027c*/ 	.short	0x0100
        /*027e*/ 	.byte	0x09
	.zero		1


	//   ....[3]....
        /*0280*/ 	.word	0x000002a0
        /*0284*/ 	.word	0x000000ff
        /*0288*/ 	.word	0x00000018
        /*028c*/ 	.short	0x0100
        /*028e*/ 	.byte	0x09
	.zero		1


	//   ....[4]....
        /*0290*/ 	.word	0x000002b0
        /*0294*/ 	.word	0x000000ff
        /*0298*/ 	.word	0x00000020
        /*029c*/ 	.short	0x0100
        /*029e*/ 	.byte	0x09
	.zero		1


	//   ....[5]....
        /*02a0*/ 	.word	0x000002c0
        /*02a4*/ 	.word	0x000000ff
        /*02a8*/ 	.word	0x00000028
        /*02ac*/ 	.short	0x0100
        /*02ae*/ 	.byte	0x09
	.zero		1


	//   ....[6]....
        /*02b0*/ 	.word	0x000007c0
        /*02b4*/ 	.word	0x000000ff
        /*02b8*/ 	.word	0x00000018
        /*02bc*/ 	.short	0x010a
        /*02be*/ 	.byte	0x21
	.zero		1


	//   ....[7]....
        /*02c0*/ 	.word	0x00000a20
        /*02c4*/ 	.word	0x000000ff
        /*02c8*/ 	.word	0x00000008
        /*02cc*/ 	.short	0x010a
        /*02ce*/ 	.byte	0x21
	.zero		1


	//   ....[8]....
        /*02d0*/ 	.word	0x00000c50
        /*02d4*/ 	.word	0x000000ff
        /*02d8*/ 	.word	0x00000018
        /*02dc*/ 	.short	0x010a
        /*02de*/ 	.byte	0x21
	.zero		1


	//   ....[9]....
        /*02e0*/ 	.word	0x00000dd0
        /*02e4*/ 	.word	0x000000ff
        /*02e8*/ 	.word	0x00000028
        /*02ec*/ 	.short	0x010a
        /*02ee*/ 	.byte	0x21
	.zero		1


	//   ....[10]....
        /*02f0*/ 	.word	0x00000f70
        /*02f4*/ 	.word	0x000000ff
        /*02f8*/ 	.word	0x00000028
        /*02fc*/ 	.short	0x010a
        /*02fe*/ 	.byte	0x21
	.zero		1


	//   ....[11]....
        /*0300*/ 	.word	0x00001140
        /*0304*/ 	.word	0x00000005
        /*0308*/ 	.word	0x00000028
        /*030c*/ 	.short	0x010a
        /*030e*/ 	.byte	0x3f
	.zero		1


	//   ....[12]....
        /*0310*/ 	.word	0x00001d70
        /*0314*/ 	.word	0x000000ff
        /*0318*/ 	.word	0x00000000
        /*031c*/ 	.short	0x010a
        /*031e*/ 	.byte	0x08
	.zero		1


	//   ....[13]....
        /*0320*/ 	.word	0x00001d90
        /*0324*/ 	.word	0x000000ff
        /*0328*/ 	.word	0x00000010
        /*032c*/ 	.short	0x010a
        /*032e*/ 	.byte	0x08
	.zero		1


	//   ....[14]....
        /*0330*/ 	.word	0x00001dd0
        /*0334*/ 	.word	0x000000ff
        /*0338*/ 	.word	0x00000010
        /*033c*/ 	.short	0x010a
        /*033e*/ 	.byte	0x08
	.zero		1


	//   ....[15]....
        /*0340*/ 	.word	0x00003590
        /*0344*/ 	.word	0x000000ff
        /*0348*/ 	.word	0x00000018
        /*034c*/ 	.short	0x0101
        /*034e*/ 	.byte	0x08
	.zero		1


	//   ....[16]....
        /*0350*/ 	.word	0x00003f40
        /*0354*/ 	.word	0x000000ff
        /*0358*/ 	.word	0x00000010
        /*035c*/ 	.short	0x010a
        /*035e*/ 	.byte	0x08
	.zero		1


	//   ....[17]....
        /*0360*/ 	.word	0x00003fe0
        /*0364*/ 	.word	0x000000ff
        /*0368*/ 	.word	0x00000010
        /*036c*/ 	.short	0x010a
        /*036e*/ 	.byte	0x08
	.zero		1


	//   ....[18]....
        /*0370*/ 	.word	0x000042c0
        /*0374*/ 	.word	0x000000ff
        /*0378*/ 	.word	0x00000020
        /*037c*/ 	.short	0x010a
        /*037e*/ 	.byte	0x08
	.zero		1


	//   ....[19]....
        /*0380*/ 	.word	0x000042e0
        /*0384*/ 	.word	0x000000ff
        /*0388*/ 	.word	0x00000020
        /*038c*/ 	.short	0x010a
        /*038e*/ 	.byte	0x08
	.zero		1


	//   ....[20]....
        /*0390*/ 	.word	0x00005a70
        /*0394*/ 	.word	0x000000ff
        /*0398*/ 	.word	0x00000018
        /*039c*/ 	.short	0x0101
        /*039e*/ 	.byte	0x08
	.zero		1


	//   ....[21]....
        /*03a0*/ 	.word	0x00005b60
        /*03a4*/ 	.word	0x000000ff
        /*03a8*/ 	.word	0x00000028
        /*03ac*/ 	.short	0x0101
        /*03ae*/ 	.byte	0x08
	.zero		1


	//   ....[22]....
        /*03b0*/ 	.word	0x000068d0
        /*03b4*/ 	.word	0x000000ff
        /*03b8*/ 	.word	0x00000010
        /*03bc*/ 	.short	0x010a
        /*03be*/ 	.byte	0x08
	.zero		1


	//   ....[23]....
        /*03c0*/ 	.word	0x000069f0
        /*03c4*/ 	.word	0x00000007
        /*03c8*/ 	.word	0x00000010
        /*03cc*/ 	.short	0x010a
        /*03ce*/ 	.byte	0x3f
	.zero		1


	//   ....[24]....
        /*03d0*/ 	.word	0x00006cc0
        /*03d4*/ 	.word	0x000000ff
        /*03d8*/ 	.word	0x00000020
        /*03dc*/ 	.short	0x010a
        /*03de*/ 	.byte	0x08
	.zero		1


	//   ....[25]....
        /*03e0*/ 	.word	0x00006ce0
        /*03e4*/ 	.word	0x000000ff
        /*03e8*/ 	.word	0x00000020
        /*03ec*/ 	.short	0x010a
        /*03ee*/ 	.byte	0x08
	.zero		1


	//   ....[26]....
        /*03f0*/ 	.word	0x000084d0
        /*03f4*/ 	.word	0x000000ff
        /*03f8*/ 	.word	0x00000018
        /*03fc*/ 	.short	0x0101
        /*03fe*/ 	.byte	0x08
	.zero		1


	//   ....[27]....
        /*0400*/ 	.word	0x00008550
        /*0404*/ 	.word	0x000000ff
        /*0408*/ 	.word	0x00000028
        /*040c*/ 	.short	0x0101
        /*040e*/ 	.byte	0x08
	.zero		1


	//   ....[28]....
        /*0410*/ 	.word	0x00009310
        /*0414*/ 	.word	0x000000ff
        /*0418*/ 	.word	0x00000008
        /*041c*/ 	.short	0x0101
        /*041e*/ 	.byte	0x08
	.zero		1


	//   ....[29]....
        /*0420*/ 	.word	0x00009320
        /*0424*/ 	.word	0x000000ff
        /*0428*/ 	.word	0x00000020
        /*042c*/ 	.short	0x010a
        /*042e*/ 	.byte	0x08
	.zero		1


	//   ....[30]....
        /*0430*/ 	.word	0x00009340
        /*0434*/ 	.word	0x000000ff
        /*0438*/ 	.word	0x00000020
        /*043c*/ 	.short	0x010a
        /*043e*/ 	.byte	0x08
	.zero		1


	//   ....[31]....
        /*0440*/ 	.word	0x00009ab0
        /*0444*/ 	.word	0x000000ff
        /*0448*/ 	.word	0x00000028
        /*044c*/ 	.short	0x0101
        /*044e*/ 	.byte	0x08
	.zero		1


	//   ....[32]....
        /*0450*/ 	.word	0x0000a3b0
        /*0454*/ 	.word	0x00000005
        /*0458*/ 	.word	0x00000018
        /*045c*/ 	.short	0x010a
        /*045e*/ 	.byte	0x3f
	.zero		1


	//   ....[33]....
        /*0460*/ 	.word	0x0000a430
        /*0464*/ 	.word	0x00000005
        /*0468*/ 	.word	0x00000008
        /*046c*/ 	.short	0x010a
        /*046e*/ 	.byte	0x3f
	.zero		1


	//   ....[34]....
        /*0470*/ 	.word	0x0000a4b0
        /*0474*/ 	.word	0x00000007
        /*0478*/ 	.word	0x00000018
        /*047c*/ 	.short	0x010a
        /*047e*/ 	.byte	0x3f
	.zero		1


	//   ....[35]....
        /*0480*/ 	.word	0x0000a520
        /*0484*/ 	.word	0x00000005
        /*0488*/ 	.word	0x00000028
        /*048c*/ 	.short	0x010a
        /*048e*/ 	.byte	0x3f
	.zero		1


	//   ....[36]....
        /*0490*/ 	.word	0x0000a590
        /*0494*/ 	.word	0x00000005
        /*0498*/ 	.word	0x00000028
        /*049c*/ 	.short	0x010a
        /*049e*/ 	.byte	0x3f
	.zero		1


	//   ....[37]....
        /*04a0*/ 	.word	0x0000a5f0
        /*04a4*/ 	.word	0x00000005
        /*04a8*/ 	.word	0x00000028
        /*04ac*/ 	.short	0x010a
        /*04ae*/ 	.byte	0x3f
	.zero		1


	//   ....[38]....
        /*04b0*/ 	.word	0x0000a650
        /*04b4*/ 	.word	0x00000007
        /*04b8*/ 	.word	0x00000000
        /*04bc*/ 	.short	0x010a
        /*04be*/ 	.byte	0x3f
	.zero		1


	//   ....[39]....
        /*04c0*/ 	.word	0x0000a6b0
        /*04c4*/ 	.word	0x00000007
        /*04c8*/ 	.word	0x00000010
        /*04cc*/ 	.short	0x010a
        /*04ce*/ 	.byte	0x3f
	.zero		1


	//   ....[40]....
        /*04d0*/ 	.word	0x0000a720
        /*04d4*/ 	.word	0x00000009
        /*04d8*/ 	.word	0x00000010
        /*04dc*/ 	.short	0x010a
        /*04de*/ 	.byte	0x3f
	.zero		1


	//   ....[41]....
        /*04e0*/ 	.word	0x0000a790
        /*04e4*/ 	.word	0x00000007
        /*04e8*/ 	.word	0x00000020
        /*04ec*/ 	.short	0x010a
        /*04ee*/ 	.byte	0x3f
	.zero		1


	//   ....[42]....
        /*04f0*/ 	.word	0x0000a800
        /*04f4*/ 	.word	0x00000007
        /*04f8*/ 	.word	0x00000010
        /*04fc*/ 	.short	0x010a
        /*04fe*/ 	.byte	0x3f
	.zero		1


	//   ....[43]....
        /*0500*/ 	.word	0x0000a870
        /*0504*/ 	.word	0x00000007
        /*0508*/ 	.word	0x00000020
        /*050c*/ 	.short	0x010a
        /*050e*/ 	.byte	0x3f
	.zero		1


	//   ....[44]....
        /*0510*/ 	.word	0x0000a8e0
        /*0514*/ 	.word	0x00000011
        /*0518*/ 	.word	0x00000020
        /*051c*/ 	.short	0x010a
        /*051e*/ 	.byte	0x3f
	.zero		1


	//----- nvinfo : EIATTR_NUM_MBARRIERS
	.align		4
.L_59:
        /*0520*/ 	.byte	0x03, 0x38
        /*0522*/ 	.short	0x0006


	//----- nvinfo : EIATTR_EXIT_INSTR_OFFSETS
	.align		4
        /*0524*/ 	.byte	0x04, 0x1c
        /*0526*/ 	.short	(.L_61 - .L_60)


	//   ....[0]....
.L_60:
        /*0528*/ 	.word	0x000003d0


	//   ....[1]....
        /*052c*/ 	.word	0x00001170


	//   ....[2]....
        /*0530*/ 	.word	0x000011a0


	//   ....[3]....
        /*0534*/ 	.word	0x00001d60


	//   ....[4]....
        /*0538*/ 	.word	0x0000a270


	//   ....[5]....
        /*053c*/ 	.word	0x0000a370


	//----- nvinfo : EIATTR_REQNTID
	.align		4
.L_61:
        /*0540*/ 	.byte	0x04, 0x10
        /*0542*/ 	.short	(.L_63 - .L_62)
.L_62:
        /*0544*/ 	.word	0x00000180
        /*0548*/ 	.word	0x00000001
        /*054c*/ 	.word	0x00000001


	//----- nvinfo : EIATTR_CBANK_PARAM_SIZE
	.align		4
.L_63:
        /*0550*/ 	.byte	0x03, 0x19
        /*0552*/ 	.short	0x02cc


	//----- nvinfo : EIATTR_PARAM_CBANK
	.align		4
        /*0554*/ 	.byte	0x04, 0x0a
        /*0556*/ 	.short	(.L_65 - .L_64)
	.align		4
.L_64:
        /*0558*/ 	.word	index@(.nv.constant0.kernel_cutlass_kernel_flash_attncuteflash_fwd_sm90FlashAttentionForwardSm90_object_at__tensor0000o11281211101213_tensor0000o12811101213_tensor0000o12811101213_tensor0000o11281211101213_te_0)
        /*055c*/ 	.short	0x0210
        /*055e*/ 	.short	0x02cc


	//----- nvinfo : EIATTR_SW_WAR
	.align		4
.L_65:
        /*0560*/ 	.byte	0x04, 0x36
        /*0562*/ 	.short	(.L_67 - .L_66)
.L_66:
        /*0564*/ 	.word	0x00000008
.L_67:


//--------------------- .nv.callgraph             --------------------------
	.section	.nv.callgraph,"",@"SHT_CUDA_CALLGRAPH"
	.align	4
	.sectionentsize	8
	.align		4
        /*0000*/ 	.word	0x00000000
	.align		4
        /*0004*/ 	.word	0xffffffff
	.align		4
        /*0008*/ 	.word	0x00000000
	.align		4
        /*000c*/ 	.word	0xfffffffe
	.align		4
        /*0010*/ 	.word	0x00000000
	.align		4
        /*0014*/ 	.word	0xfffffffd
	.align		4
        /*0018*/ 	.word	0x00000000
	.align		4
        /*001c*/ 	.word	0xfffffffc


//--------------------- .text.kernel_cutlass_kernel_flash_attncuteflash_fwd_sm90FlashAttentionForwardSm90_object_at__tensor0000o11281211101213_tensor0000o12811101213_tensor0000o12811101213_tensor0000o11281211101213_te_0 --------------------------
	.section	.text.kernel_cutlass_kernel_flash_attncuteflash_fwd_sm90FlashAttentionForwardSm90_object_at__tensor0000o11281211101213_tensor0000o12811101213_tensor0000o12811101213_tensor0000o11281211101213_te_0,"ax",@progbits
	.sectionflags	@"SHF_BARRIERS=16"
	.align	128
        .global         kernel_cutlass_kernel_flash_attncuteflash_fwd_sm90FlashAttentionForwardSm90_object_at__tensor0000o11281211101213_tensor0000o12811101213_tensor0000o12811101213_tensor0000o11281211101213_te_0
        .type           kernel_cutlass_kernel_flash_attncuteflash_fwd_sm90FlashAttentionForwardSm90_object_at__tensor0000o11281211101213_tensor0000o12811101213_tensor0000o12811101213_tensor0000o11281211101213_te_0,@function
        .size           kernel_cutlass_kernel_flash_attncuteflash_fwd_sm90FlashAttentionForwardSm90_object_at__tensor0000o11281211101213_tensor0000o12811101213_tensor0000o12811101213_tensor0000o11281211101213_te_0,(.L_x_45 - kernel_cutlass_kernel_flash_attncuteflash_fwd_sm90FlashAttentionForwardSm90_object_at__tensor0000o11281211101213_tensor0000o12811101213_tensor0000o12811101213_tensor0000o11281211101213_te_0)
        .other          kernel_cutlass_kernel_flash_attncuteflash_fwd_sm90FlashAttentionForwardSm90_object_at__tensor0000o11281211101213_tensor0000o12811101213_tensor0000o12811101213_tensor0000o11281211101213_te_0,@"STO_CUDA_ENTRY STV_DEFAULT"
kernel_cutlass_kernel_flash_attncuteflash_fwd_sm90FlashAttentionForwardSm90_object_at__tensor0000o11281211101213_tensor0000o12811101213_tensor0000o12811101213_tensor0000o11281211101213_te_0:
.text.kernel_cutlass_kernel_flash_attncuteflash_fwd_sm90FlashAttentionForwardSm90_object_at__tensor0000o11281211101213_tensor0000o12811101213_tensor0000o12811101213_tensor0000o11281211101213_te_0:
[----:B------:R-:W1:Y:S01]  /*0000*/  LDC R1, c[0x0][0x28] ;  /* 0x00000a00ff017b82 */ /* 0x000e620000000800 */
[----:B------:R-:W2:Y:S02]  /*0010*/  S2R R11, SR_TID.X ;  /* 0x00000000000b7919 */ /* 0x000ea40000002100 */
[----:B--2---:R-:W-:-:S04]  /*0020*/  SHF.R.U32.HI R0, RZ, 0x5, R11 ;  /* 0x00000005ff007819 */ /* 0x004fc8000001160b */
[----:B------:R-:W-:-:S13]  /*0030*/  ISETP.NE.AND P0, PT, R0, RZ, PT ;  /* 0x000000ff0000720c */ /* 0x000fda0003f05270 */
[----:B-1----:R-:W-:Y:S05]  /*0040*/  @P0 BRA `(.L_x_0) ;  /* 0x0000000000a40947 */ /* 0x002fea0003800000 */
[----:B------:R-:W1:Y:S01]  /*0050*/  S2UR UR8, SR_CgaCtaId ;  /* 0x00000000000879c3 */ /* 0x000e620000008800 */
[----:B------:R-:W-:Y:S01]  /*0060*/  ULDC.64 UR12, c[0x0][0x198] ;  /* 0x00006600000c7ab9 */ /* 0x000fe20000000a00 */
[----:B------:R-:W-:Y:S01]  /*0070*/  UMOV UR4, 0x400 ;  /* 0x0000040000047882 */ /* 0x000fe20000000000 */
[----:B------:R-:W-:Y:S02]  /*0080*/  UIADD3 UR18, UP0, UR12, 0x70, URZ ;  /* 0x000000700c127890 */ /* 0x000fe4000ff1e03f */
[----:B------:R-:W-:Y:S02]  /*0090*/  UIADD3 UR20, UP1, UR12, 0xf0, URZ ;  /* 0x000000f00c147890 */ /* 0x000fe4000ff3e03f */
[----:B------:R-:W-:Y:S01]  /*00a0*/  UIADD3 UR22, UP2, UR12, 0x170, URZ ;  /* 0x000001700c167890 */ /* 0x000fe2000ff5e03f */
[----:B------:R-:W2:Y:S01]  /*00b0*/  S2UR UR6, SR_CgaCtaId ;  /* 0x00000000000679c3 */ /* 0x000ea20000008800 */
[----:B------:R-:W-:Y:S01]  /*00c0*/  UMOV UR7, 0x1 ;  /* 0x0000000100077882 */ /* 0x000fe20000000000 */
[----:B------:R-:W-:-:S02]  /*00d0*/  UIADD3 UR12, UP3, UR12, 0x1f0, URZ ;  /* 0x000001f00c0c7890 */ /* 0x000fc4000ff7e03f */
[----:B------:R-:W-:-:S04]  /*00e0*/  UIADD3 UR14, -UR7, 0x100000, URZ ;  /* 0x00100000070e7890 */ /* 0x000fc8000fffe13f */
[----:B------:R-:W-:Y:S02]  /*00f0*/  USHF.L.U32 UR15, UR14, 0xb, URZ ;  /* 0x0000000b0e0f7899 */ /* 0x000fe4000800063f */
[----:B------:R-:W-:Y:S01]  /*0100*/  USHF.L.U32 UR14, UR14, 0x1, URZ ;  /* 0x000000010e0e7899 */ /* 0x000fe2000800063f */
[----:B------:R-:W-:Y:S01]  /*0110*/  UMOV UR10, 0x8 ;  /* 0x00000008000a7882 */ /* 0x000fe20000000000 */
[----:B------:R-:W-:Y:S01]  /*0120*/  UMOV UR5, 0x400 ;  /* 0x0000040000057882 */ /* 0x000fe20000000000 */
[----:B------:R-:W-:Y:S02]  /*0130*/  UIADD3.X UR19, URZ, UR13, URZ, UP0, !UPT ;  /* 0x0000000d3f137290 */ /* 0x000fe400087fe43f */
[----:B------:R-:W-:-:S04]  /*0140*/  UIADD3 UR16, -UR10, 0x100000, URZ ;  /* 0x001000000a107890 */ /* 0x000fc8000fffe13f */
[----:B------:R-:W-:Y:S02]  /*0150*/  USHF.L.U32 UR17, UR16, 0xb, URZ ;  /* 0x0000000b10117899 */ /* 0x000fe4000800063f */
[----:B------:R-:W-:Y:S02]  /*0160*/  USHF.L.U32 UR16, UR16, 0x1, URZ ;  /* 0x0000000110107899 */ /* 0x000fe4000800063f */
[----:B------:R-:W-:Y:S02]  /*0170*/  UIADD3.X UR21, URZ, UR13, URZ, UP1, !UPT ;  /* 0x0000000d3f157290 */ /* 0x000fe40008ffe43f */
[----:B------:R-:W-:Y:S02]  /*0180*/  UIADD3.X UR23, URZ, UR13, URZ, UP2, !UPT ;  /* 0x0000000d3f177290 */ /* 0x000fe400097fe43f */
[----:B------:R-:W-:Y:S01]  /*0190*/  UIADD3.X UR13, URZ, UR13, URZ, UP3, !UPT ;  /* 0x0000000d3f0d7290 */ /* 0x000fe20009ffe43f */
[----:B------:R3:W-:Y:S01]  /*01a0*/  UTMACCTL.PF [UR18] ;  /* 0x00000000120079b9 */ /* 0x0007e20008040000 */
[----:B-1----:R-:W-:-:S03]  /*01b0*/  ULEA UR8, UR8, UR4, 0x18 ;  /* 0x0000000408087291 */ /* 0x002fc6000f8ec03f */
[----:B------:R3:W-:Y:S01]  /*01c0*/  UTMACCTL.PF [UR20] ;  /* 0x00000000140079b9 */ /* 0x0007e20008040000 */
[----:B--2---:R-:W-:Y:S02]  /*01d0*/  ULEA UR9, UR6, UR5, 0x18 ;  /* 0x0000000506097291 */ /* 0x004fe4000f8ec03f */
[----:B------:R-:W-:-:S04]  /*01e0*/  UIADD3 UR4, -UR7, 0x100000, URZ ;  /* 0x0010000007047890 */ /* 0x000fc8000fffe13f */
[----:B------:R-:W-:Y:S02]  /*01f0*/  USHF.L.U32 UR5, UR4, 0xb, URZ ;  /* 0x0000000b04057899 */ /* 0x000fe4000800063f */
[----:B------:R-:W-:Y:S01]  /*0200*/  USHF.L.U32 UR4, UR4, 0x1, URZ ;  /* 0x0000000104047899 */ /* 0x000fe2000800063f */
[----:B------:R3:W-:Y:S01]  /*0210*/  UTMACCTL.PF [UR22] ;  /* 0x00000000160079b9 */ /* 0x0007e20008040000 */
[----:B------:R-:W-:-:S04]  /*0220*/  UIADD3 UR6, -UR10, 0x100000, URZ ;  /* 0x001000000a067890 */ /* 0x000fc8000fffe13f */
[----:B------:R-:W-:Y:S02]  /*0230*/  USHF.L.U32 UR7, UR6, 0xb, URZ ;  /* 0x0000000b06077899 */ /* 0x000fe4000800063f */
[----:B------:R-:W-:Y:S01]  /*0240*/  USHF.L.U32 UR6, UR6, 0x1, URZ ;  /* 0x0000000106067899 */ /* 0x000fe2000800063f */
[----:B------:R3:W-:Y:S01]  /*0250*/  UTMACCTL.PF [UR12] ;  /* 0x000000000c0079b9 */ /* 0x0007e20008040000 */
[----:B------:R-:W1:Y:S02]  /*0260*/  FENCE.VIEW.ASYNC.S ;  /* 0x00000000000073c6 */ /* 0x000e640000000000 */
[----:B-1----:R3:W1:Y:S01]  /*0270*/  SYNCS.EXCH.64 URZ, [UR8], UR14 ;  /* 0x0000000e083f75b2 */ /* 0x0026620008000100 */
[----:B------:R3:W2:Y:S01]  /*0280*/  SYNCS.EXCH.64 URZ, [UR8+0x8], UR16 ;  /* 0x00000810083f75b2 */ /* 0x0006a20008000100 */
[----:B------:R3:W4:Y:S06]  /*0290*/  SYNCS.EXCH.64 URZ, [UR9+0x10], UR4 ;  /* 0x00001004093f75b2 */ /* 0x00072c0008000100 */
[----:B------:R3:W5:Y:S01]  /*02a0*/  SYNCS.EXCH.64 URZ, [UR9+0x18], UR6 ;  /* 0x00001806093f75b2 */ /* 0x0007620008000100 */
[----:B------:R3:W1:Y:S01]  /*02b0*/  SYNCS.EXCH.64 URZ, [UR9+0x20], UR4 ;  /* 0x00002004093f75b2 */ /* 0x0006620008000100 */
[----:B------:R3:W1:Y:S02]  /*02c0*/  SYNCS.EXCH.64 URZ, [UR9+0x28], UR6 ;  /* 0x00002806093f75b2 */ /* 0x0006640008000100 */
[----:B---3--:R-:W-:Y:S01]  /*02d0*/  NOP ;  /* 0x0000000000007918 */ /* 0x008fe20000000000 */
.L_x_0:
[----:B------:R-:W-:Y:S01]  /*02e0*/  ISETP.GT.AND P0, PT, R0, 0x3, PT ;  /* 0x000000030000780c */ /* 0x000fe20003f04270 */
[----:B------:R-:W-:Y:S01]  /*02f0*/  NOP ;  /* 0x0000000000007918 */ /* 0x000fe20000000000 */
[----:B------:R-:W-:Y:S01]  /*0300*/  ULDC.U8 UR4, c[0x0][0x4a4] ;  /* 0x0001290000047ab9 */ /* 0x000fe20000000000 */
[----:B------:R-:W-:Y:S01]  /*0310*/  ULDC.U8 UR12, c[0x0][0x4a5] ;  /* 0x00012940000c7ab9 */ /* 0x000fe20000000000 */
[----:B------:R-:W-:Y:S01]  /*0320*/  ULDC.U8 UR6, c[0x0][0x4b0] ;  /* 0x00012c0000067ab9 */ /* 0x000fe20000000000 */
[----:B------:R-:W-:Y:S01]  /*0330*/  ULDC.U8 UR7, c[0x0][0x4b1] ;  /* 0x00012c4000077ab9 */ /* 0x000fe20000000000 */
[----:B------:R-:W-:Y:S01]  /*0340*/  ULDC.U8 UR10, c[0x0][0x4bd] ;  /* 0x00012f40000a7ab9 */ /* 0x000fe20000000000 */
[----:B------:R-:W-:Y:S01]  /*0350*/  ULDC.U8 UR5, c[0x0][0x4c8] ;  /* 0x0001320000057ab9 */ /* 0x000fe20000000000 */
[----:B------:R-:W-:Y:S01]  /*0360*/  ULDC.U8 UR14, c[0x0][0x4c9] ;  /* 0x00013240000e7ab9 */ /* 0x000fe20000000000 */
[----:B------:R-:W-:Y:S01]  /*0370*/  ULDC.U8 UR11, c[0x0][0x4bc] ;  /* 0x00012f00000b7ab9 */ /* 0x000fe20000000000 */
[----:B-12-45:R-:W-:Y:S06]  /*0380*/  BAR.SYNC.DEFER_BLOCKING 0x0 ;  /* 0x0000000000007b1d */ /* 0x036fec0000010000 */
[----:B------:R-:W-:Y:S05]  /*0390*/  @P0 BRA `(.L_x_1) ;  /* 0x0000000c00840947 */ /* 0x000fea0003800000 */
[----:B------:R-:W-:-:S08]  /*03a0*/  NOP ;  /* 0x0000000000007918 */ /* 0x000fd00000000000 */
[----:B------:R-:W1:-:S00]  /*03b0*/  USETMAXREG.DEALLOC.CTAPOOL 0x18 ;  /* 0x00000018000079c8 */ /* 0x000e4000080e0500 */
[----:B-1----:R-:W-:-:S13]  /*03c0*/  LOP3.LUT P0, RZ, R0, 0x3, RZ, 0xc0, !PT ;  /* 0x0000000300ff7812 */ /* 0x002fda000780c0ff */
[----:B------:R-:W-:Y:S05]  /*03d0*/  @P0 EXIT ;  /* 0x000000000000094d */ /* 0x000fea0003800000 */
[----:B------:R-:W1:Y:S01]  /*03e0*/  S2UR UR22, SR_CTAID.X ;  /* 0x00000000001679c3 */ /* 0x000e620000002500 */
[----:B------:R-:W-:Y:S01]  /*03f0*/  ULDC UR8, c[0x0][0x4b8] ;  /* 0x00012e0000087ab9 */ /* 0x000fe20000000800 */
[----:B------:R-:W-:Y:S01]  /*0400*/  ULDC.64 UR18, c[0x0][0x4a8] ;  /* 0x00012a0000127ab9 */ /* 0x000fe20000000a00 */
[----:B------:R-:W-:-:S05]  /*0410*/  IMAD.MOV.U32 R2, RZ, RZ, 0x1 ;  /* 0x00000001ff027424 */ /* 0x000fca00078e00ff */
[----:B------:R-:W2:Y:S01]  /*0420*/  LDC R0, c[0x0][0x488] ;  /* 0x00012200ff007b82 */ /* 0x000ea20000000800 */
[----:B-1----:R-:W-:-:S04]  /*0430*/  UIMAD.WIDE.U32 UR8, UR22, UR8, URZ ;  /* 0x00000008160872a5 */ /* 0x002fc8000f8e003f */
[----:B------:R-:W-:-:S04]  /*0440*/  UIADD3 UR8, -UR9, UR22, URZ ;  /* 0x0000001609087290 */ /* 0x000fc8000fffe13f */
[----:B------:R-:W-:Y:S01]  /*0450*/  USHF.R.U32.HI UR8, URZ, UR11, UR8 ;  /* 0x0000000b3f087299 */ /* 0x000fe20008011608 */
[----:B--2---:R-:W-:-:S03]  /*0460*/  ISETP.LE.AND P0, PT, R0, UR22, PT ;  /* 0x0000001600007c0c */ /* 0x004fc6000bf03270 */
[----:B------:R-:W-:-:S04]  /*0470*/  UIADD3 UR8, UR9, UR8, URZ ;  /* 0x0000000809087290 */ /* 0x000fc8000fffe03f */
[----:B------:R-:W-:-:S03]  /*0480*/  USHF.R.U32.HI UR13, URZ, UR10, UR8 ;  /* 0x0000000a3f0d7299 */ /* 0x000fc60008011608 */
[----:B------:R-:W-:Y:S01]  /*0490*/  ULDC UR8, c[0x0][0x4cc] ;  /* 0x0001330000087ab9 */ /* 0x000fe20000000800 */
[----:B------:R-:W-:Y:S02]  /*04a0*/  UIADD3 UR16, -UR13, URZ, URZ ;  /* 0x0000003f0d107290 */ /* 0x000fe4000fffe13f */
[----:B------:R-:W-:-:S03]  /*04b0*/  UISETP.GE.AND UP0, UPT, UR13, UR8, UPT ;  /* 0x000000080d00728c */ /* 0x000fc6000bf06270 */
[----:B------:R-:W-:Y:S01]  /*04c0*/  ULDC UR8, c[0x0][0x4b4] ;  /* 0x00012d0000087ab9 */ /* 0x000fe20000000800 */
[----:B------:R-:W-:Y:S02]  /*04d0*/  USEL UR15, UR6, UR5, !UP0 ;  /* 0x00000005060f7287 */ /* 0x000fe4000c000000 */
[----:B------:R-:W-:Y:S02]  /*04e0*/  UIMAD UR16, UR16, UR8, UR22 ;  /* 0x00000008101072a4 */ /* 0x000fe4000f8e0216 */
[----:B------:R-:W-:-:S03]  /*04f0*/  ULOP3.LUT UR15, UR15, 0xff, URZ, 0xc0, !UPT ;  /* 0x000000ff0f0f7892 */ /* 0x000fc6000f8ec03f */
[----:B------:R-:W-:Y:S01]  /*0500*/  @UP0 ULDC UR19, c[0x0][0x4c4] ;  /* 0x0001310000130ab9 */ /* 0x000fe20000000800 */
[----:B------:R-:W-:Y:S01]  /*0510*/  @UP0 ULDC UR18, c[0x0][0x4c0] ;  /* 0x0001300000120ab9 */ /* 0x000fe20000000800 */
[----:B------:R-:W-:Y:S02]  /*0520*/  UIMAD.WIDE.U32 UR8, UR16, UR19, URZ ;  /* 0x00000013100872a5 */ /* 0x000fe4000f8e003f */
[----:B------:R-:W-:Y:S02]  /*0530*/  USEL UR8, UR7, UR14, !UP0 ;  /* 0x0000000e07087287 */ /* 0x000fe4000c000000 */
[----:B------:R-:W-:Y:S02]  /*0540*/  UIADD3 UR17, UR16, -UR9, URZ ;  /* 0x8000000910117290 */ /* 0x000fe4000fffe03f */
[----:B------:R-:W-:Y:S02]  /*0550*/  ULOP3.LUT UR8, UR8, 0xff, URZ, 0xc0, !UPT ;  /* 0x000000ff08087892 */ /* 0x000fe4000f8ec03f */
[----:B------:R-:W-:-:S04]  /*0560*/  USHF.R.U32.HI UR15, URZ, UR15, UR17 ;  /* 0x0000000f3f0f7299 */ /* 0x000fc80008011611 */
[----:B------:R-:W-:-:S04]  /*0570*/  UIADD3 UR15, UR9, UR15, URZ ;  /* 0x0000000f090f7290 */ /* 0x000fc8000fffe03f */
[----:B------:R-:W-:-:S04]  /*0580*/  USHF.R.U32.HI UR15, URZ, UR8, UR15 ;  /* 0x000000083f0f7299 */ /* 0x000fc8000801160f */
[----:B------:R-:W-:-:S04]  /*0590*/  UIADD3 UR8, -UR15, URZ, URZ ;  /* 0x0000003f0f087290 */ /* 0x000fc8000fffe13f */
[----:B------:R-:W-:-:S03]  /*05a0*/  UIMAD UR18, UR18, UR8, UR16 ;  /* 0x00000008121272a4 */ /* 0x000fc6000f8e0210 */
[----:B------:R-:W-:Y:S01]  /*05b0*/  ULDC.64 UR16, c[0x0][0x498] ;  /* 0x0001260000107ab9 */ /* 0x000fe20000000a00 */
[----:B------:R-:W-:Y:S01]  /*05c0*/  ULDC UR8, c[0x0][0x4a0] ;  /* 0x0001280000087ab9 */ /* 0x000fe20000000800 */
[----:B------:R-:W-:-:S04]  /*05d0*/  UIMAD UR18, UR13, UR16, UR18 ;  /* 0x000000100d1272a4 */ /* 0x000fc8000f8e0212 */
[----:B------:R-:W-:-:S04]  /*05e0*/  UIMAD.WIDE.U32 UR8, UR18, UR8, URZ ;  /* 0x00000008120872a5 */ /* 0x000fc8000f8e003f */
[----:B------:R-:W-:-:S04]  /*05f0*/  UIADD3 UR8, UR18, -UR9, URZ ;  /* 0x8000000912087290 */ /* 0x000fc8000fffe03f */
[----:B------:R-:W-:-:S04]  /*0600*/  USHF.R.U32.HI UR8, URZ, UR4, UR8 ;  /* 0x000000043f087299 */ /* 0x000fc80008011608 */
[----:B------:R-:W-:-:S04]  /*0610*/  UIADD3 UR8, UR9, UR8, URZ ;  /* 0x0000000809087290 */ /* 0x000fc8000fffe03f */
[----:B------:R-:W-:-:S04]  /*0620*/  USHF.R.U32.HI UR21, URZ, UR12, UR8 ;  /* 0x0000000c3f157299 */ /* 0x000fc80008011608 */
[----:B------:R-:W-:-:S04]  /*0630*/  UIADD3 UR20, -UR21, URZ, URZ ;  /* 0x0000003f15147290 */ /* 0x000fc8000fffe13f */
[----:B------:R-:W-:Y:S01]  /*0640*/  UIMAD UR20, UR20, UR17, UR18 ;  /* 0x00000011141472a4 */ /* 0x000fe2000f8e0212 */
[----:B------:R-:W-:Y:S11]  /*0650*/  @P0 BRA `(.L_x_2) ;  /* 0x0000000800a80947 */ /* 0x000ff60003800000 */
[----:B------:R-:W1:Y:S01]  /*0660*/  S2UR UR4, SR_CgaCtaId ;  /* 0x00000000000479c3 */ /* 0x000e620000008800 */
[----:B------:R-:W-:Y:S01]  /*0670*/  UMOV UR33, 0x400 ;  /* 0x0000040000217882 */ /* 0x000fe20000000000 */
[----:B------:R-:W-:Y:S01]  /*0680*/  IMAD.MOV.U32 R0, RZ, RZ, -0x80000000 ;  /* 0x80000000ff007424 */ /* 0x000fe200078e00ff */
[----:B------:R-:W-:Y:S01]  /*0690*/  ULDC UR9, c[0x0][0x21c] ;  /* 0x0000870000097ab9 */ /* 0x000fe20000000800 */
[----:B------:R-:W-:Y:S01]  /*06a0*/  ULDC UR6, c[0x0][0x210] ;  /* 0x0000840000067ab9 */ /* 0x000fe20000000800 */
[----:B------:R-:W-:Y:S02]  /*06b0*/  UIADD3 UR8, UR9, -0x1, URZ ;  /* 0xffffffff09087890 */ /* 0x000fe4000fffe03f */
[----:B------:R-:W-:Y:S02]  /*06c0*/  UIADD3 UR6, UR9, -UR6, URZ ;  /* 0x8000000609067290 */ /* 0x000fe4000fffe03f */
[----:B------:R-:W-:Y:S02]  /*06d0*/  UIADD3 UR7, -UR9, URZ, URZ ;  /* 0x0000003f09077290 */ /* 0x000fe4000fffe13f */
[----:B------:R-:W-:-:S02]  /*06e0*/  USHF.R.S32.HI UR10, URZ, 0x1f, UR8 ;  /* 0x0000001f3f0a7899 */ /* 0x000fc40008011408 */
[----:B------:R-:W-:Y:S02]  /*06f0*/  USHF.R.S32.HI UR7, URZ, 0x1f, UR7 ;  /* 0x0000001f3f077899 */ /* 0x000fe40008011407 */
[----:B------:R-:W-:Y:S02]  /*0700*/  ULEA.HI UR10, UR10, UR8, URZ, 0x7 ;  /* 0x000000080a0a7291 */ /* 0x000fe4000f8f383f */
[----:B------:R-:W-:Y:S02]  /*0710*/  UISETP.GT.AND UP1, UPT, UR9, URZ, UPT ;  /* 0x0000003f0900728c */ /* 0x000fe4000bf24270 */
[----:B------:R-:W-:Y:S01]  /*0720*/  ULEA.HI UR9, UR7, -UR9, URZ, 0x7 ;  /* 0x8000000907097291 */ /* 0x000fe2000f8f383f */
[----:B------:R-:W-:Y:S01]  /*0730*/  UMOV UR12, 0x0 ;  /* 0x00000000000c7882 */ /* 0x000fe20000000000 */
[----:B------:R-:W-:Y:S02]  /*0740*/  UMOV UR13, 0x1 ;  /* 0x00000001000d7882 */ /* 0x000fe40000000000 */
[----:B------:R-:W-:-:S02]  /*0750*/  USHF.R.S32.HI UR9, URZ, 0x7, UR9 ;  /* 0x000000073f097899 */ /* 0x000fc40008011409 */
[----:B-1----:R-:W-:Y:S01]  /*0760*/  ULEA UR33, UR4, UR33, 0x18 ;  /* 0x0000002104217291 */ /* 0x002fe2000f8ec03f */
[----:B------:R-:W-:Y:S02]  /*0770*/  ULDC.64 UR16, c[0x0][0x198] ;  /* 0x0000660000107ab9 */ /* 0x000fe40000000a00 */
[----:B------:R-:W-:Y:S01]  /*0780*/  ULDC UR4, c[0x0][0x48c] ;  /* 0x0001230000047ab9 */ /* 0x000fe20000000800 */
[----:B------:R-:W-:Y:S02]  /*0790*/  @UP1 UIMAD.WIDE UR22, UR10, 0x2000000, UR12 ;  /* 0x020000000a1618a5 */ /* 0x000fe4000f8e020c */
[----:B------:R-:W-:Y:S02]  /*07a0*/  UIADD3 UR5, -UR15, UR4, URZ ;  /* 0x000000040f057290 */ /* 0x000fe4000fffe13f */
[----:B------:R-:W-:Y:S01]  /*07b0*/  UIADD3 UR9, -UR9, URZ, URZ ;  /* 0x0000003f09097290 */ /* 0x000fe2000fffe13f */
[----:B------:R-:W1:Y:S01]  /*07c0*/  SYNCS.PHASECHK.TRANS64.TRYWAIT P0, [UR33+0x18], R0 ;  /* 0x00001800ff0075a7 */ /* 0x000e620008000161 */
[----:B------:R-:W-:Y:S01]  /*07d0*/  ULEA UR5, UR5, UR6, 0x7 ;  /* 0x0000000605057291 */ /* 0x000fe2000f8e383f */
[----:B------:R-:W-:Y:S01]  /*07e0*/  ULDC.64 UR24, c[0x0][0x198] ;  /* 0x0000660000187ab9 */ /* 0x000fe20000000a00 */
[----:B------:R-:W-:-:S02]  /*07f0*/  UMOV UR10, URZ ;  /* 0x0000003f000a7c82 */ /* 0x000fc40008000000 */
[----:B------:R-:W-:Y:S02]  /*0800*/  UIADD3 UR11, -UR5, URZ, URZ ;  /* 0x0000003f050b7290 */ /* 0x000fe4000fffe13f */
[----:B------:R-:W-:Y:S02]  /*0810*/  UIADD3 UR6, UR5, -0x1, URZ ;  /* 0xffffffff05067890 */ /* 0x000fe4000fffe03f */
[----:B------:R-:W-:Y:S02]  /*0820*/  USHF.R.S32.HI UR8, URZ, 0x1f, UR11 ;  /* 0x0000001f3f087899 */ /* 0x000fe4000801140b */
[----:B------:R-:W-:Y:S02]  /*0830*/  USHF.R.S32.HI UR7, URZ, 0x1f, UR6 ;  /* 0x0000001f3f077899 */ /* 0x000fe40008011406 */
[----:B------:R-:W-:Y:S02]  /*0840*/  ULEA.HI UR8, UR8, -UR5, URZ, 0x7 ;  /* 0x8000000508087291 */ /* 0x000fe4000f8f383f */
[----:B------:R-:W-:-:S02]  /*0850*/  ULEA.HI UR7, UR7, UR6, URZ, 0x7 ;  /* 0x0000000607077291 */ /* 0x000fc4000f8f383f */
[----:B------:R-:W-:Y:S02]  /*0860*/  USHF.R.S32.HI UR8, URZ, 0x7, UR8 ;  /* 0x000000073f087899 */ /* 0x000fe40008011408 */
[----:B------:R-:W-:Y:S02]  /*0870*/  ULEA.HI.SX32 UR7, UR7, 0x1, 0x19 ;  /* 0x0000000107077891 */ /* 0x000fe4000f8fca3f */
[----:B------:R-:W-:Y:S02]  /*0880*/  UIADD3 UR8, -UR8, URZ, URZ ;  /* 0x0000003f08087290 */ /* 0x000fe4000fffe13f */
[----:B------:R-:W-:Y:S01]  /*0890*/  UISETP.GT.AND UP0, UPT, UR5, URZ, UPT ;  /* 0x0000003f0500728c */ /* 0x000fe2000bf04270 */
[----:B------:R-:W-:Y:S01]  /*08a0*/  UMOV UR12, UR20 ;  /* 0x00000014000c7c82 */ /* 0x000fe20008000000 */
[----:B------:R-:W-:Y:S01]  /*08b0*/  UMOV UR13, UR21 ;  /* 0x00000015000d7c82 */ /* 0x000fe20008000000 */
[----:B------:R-:W-:Y:S01]  /*08c0*/  UMOV UR18, 0x40 ;  /* 0x0000004000127882 */ /* 0x000fe20000000000 */
[----:B-1----:R-:W-:Y:S07]  /*08d0*/  @!P0 BRA `(.L_x_3) ;  /* 0x0000009800a88947 */ /* 0x002fee0003800000 */
.L_x_28:
[----:B------:R-:W-:Y:S01]  /*08e0*/  @!UP0 UMOV UR7, UR8 ;  /* 0x0000000800078c82 */ /* 0x000fe20008000000 */
[----:B------:R-:W-:Y:S01]  /*08f0*/  @UP1 UMOV UR9, UR23 ;  /* 0x0000001700091c82 */ /* 0x000fe20008000000 */
[----:B------:R-:W-:Y:S01]  /*0900*/  ELECT P0, URZ, PT ;  /* 0x00000000003f782f */ /* 0x000fe20003800000 */
[----:B------:R-:W-:Y:S02]  /*0910*/  UISETP.LT.AND UP2, UPT, UR7, UR9, UPT ;  /* 0x000000090700728c */ /* 0x000fe4000bf41270 */
[----:B------:R-:W-:Y:S02]  /*0920*/  UIADD3 UR6, UP0, UR16, 0xf0, URZ ;  /* 0x000000f010067890 */ /* 0x000fe4000ff1e03f */
[----:B------:R-:W-:Y:S02]  /*0930*/  USEL UR5, UR7, UR9, UP2 ;  /* 0x0000000907057287 */ /* 0x000fe40009000000 */
[----:B------:R-:W-:Y:S02]  /*0940*/  UIADD3 UR22, UP1, UR24, 0xf0, URZ ;  /* 0x000000f018167890 */ /* 0x000fe4000ff3e03f */
[----:B------:R-:W-:-:S02]  /*0950*/  USHF.L.U32 UR14, UR5, 0x7, URZ ;  /* 0x00000007050e7899 */ /* 0x000fc4000800063f */
[----:B------:R-:W-:Y:S02]  /*0960*/  UIADD3.X UR7, URZ, UR17, URZ, UP0, !UPT ;  /* 0x000000113f077290 */ /* 0x000fe400087fe43f */
[----:B------:R-:W-:Y:S01]  /*0970*/  @P0 IMAD.MOV.U32 R2, RZ, RZ, 0x8000 ;  /* 0x00008000ff020424 */ /* 0x000fe200078e00ff */
[----:B------:R-:W-:Y:S02]  /*0980*/  UIADD3 UR8, UR33, 0x10400, URZ ;  /* 0x0001040021087890 */ /* 0x000fe4000fffe03f */
[----:B------:R-:W-:Y:S02]  /*0990*/  UIADD3 UR9, UR33, 0x10, URZ ;  /* 0x0000001021097890 */ /* 0x000fe4000fffe03f */
[----:B------:R2:W-:Y:S01]  /*09a0*/  @P0 SYNCS.ARRIVE.TRANS64 RZ, [UR33+0x10], R2 ;  /* 0x00001002ffff09a7 */ /* 0x0005e20008000021 */
[----:B------:R-:W-:Y:S02]  /*09b0*/  UIADD3 UR11, UR14, -0x80, URZ ;  /* 0xffffff800e0b7890 */ /* 0x000fe4000fffe03f */
[----:B------:R-:W-:-:S02]  /*09c0*/  UIADD3 UR16, UR33, 0x14400, URZ ;  /* 0x0001440021107890 */ /* 0x000fc4000fffe03f */
[----:B------:R-:W-:Y:S02]  /*09d0*/  UIADD3 UR17, UR33, 0x10, URZ ;  /* 0x0000001021117890 */ /* 0x000fe4000fffe03f */
[----:B------:R-:W-:Y:S01]  /*09e0*/  UIADD3.X UR23, URZ, UR25, URZ, UP1, !UPT ;  /* 0x000000193f177290 */ /* 0x000fe20008ffe43f */
[----:B------:R-:W-:Y:S02]  /*09f0*/  UMOV UR19, UR11 ;  /* 0x0000000b00137c82 */ /* 0x000fe40008000000 */
[----:B------:R2:W-:Y:S06]  /*0a00*/  UTMALDG.4D [UR8], [UR6], desc[URZ] ;  /* 0x00003f08060075b4 */ /* 0x0005ec0008019000 */
[----:B------:R2:W-:Y:S01]  /*0a10*/  UTMALDG.4D [UR16], [UR22], desc[URZ] ;  /* 0x00003f10160075b4 */ /* 0x0005e20008019000 */
[----:B------:R-:W3:Y:S02]  /*0a20*/  SYNCS.PHASECHK.TRANS64.TRYWAIT P0, [UR33+0x8], R0 ;  /* 0x00000800ff0075a7 */ /* 0x000ee40008000161 */
[----:B--23--:R-:W-:Y:S05]  /*0a30*/  @!P0 BRA `(.L_x_4) ;  /* 0x0000009800708947 */ /* 0x00cfea0003800000 */
.L_x_29:
[----:B------:R-:W-:Y:S01]  /*0a40*/  ELECT P0, URZ, PT ;  /* 0x00000000003f782f */ /* 0x000fe20003800000 */
[----:B------:R-:W-:Y:S01]  /*0a50*/  ULDC.64 UR6, c[0x0][0x198] ;  /* 0x0000660000067ab9 */ /* 0x000fe20000000a00 */
[----:B------:R-:W-:Y:S02]  /*0a60*/  ULOP3.LUT UR15, URZ, UR15, URZ, 0x33, !UPT ;  /* 0x0000000f3f0f7292 */ /* 0x000fe4000f8e333f */
[----:B------:R-:W-:Y:S01]  /*0a70*/  UIADD3 UR6, UP0, UR6, 0x70, URZ ;  /* 0x0000007006067890 */ /* 0x000fe2000ff1e03f */
[----:B------:R-:W-:Y:S01]  /*0a80*/  ULDC.64 UR8, c[0x0][0x198] ;  /* 0x0000660000087ab9 */ /* 0x000fe20000000a00 */
[----:B------:R-:W-:Y:S02]  /*0a90*/  UIADD3 UR15, UR15, UR4, URZ ;  /* 0x000000040f0f7290 */ /* 0x000fe4000fffe03f */
[----:B------:R-:W-:Y:S02]  /*0aa0*/  UIADD3.X UR7, URZ, UR7, URZ, UP0, !UPT ;  /* 0x000000073f077290 */ /* 0x000fe400087fe43f */
[----:B------:R-:W-:-:S03]  /*0ab0*/  UISETP.GE.AND UP0, UPT, UR5, 0x2, UPT ;  /* 0x000000020500788c */ /* 0x000fc6000bf06270 */
[----:B------:R-:W-:Y:S01]  /*0ac0*/  @P0 IMAD.MOV.U32 R0, RZ, RZ, 0x8000 ;  /* 0x00008000ff000424 */ /* 0x000fe200078e00ff */
[----:B------:R-:W-:Y:S02]  /*0ad0*/  UIADD3 UR8, UP1, UR8, 0x70, URZ ;  /* 0x0000007008087890 */ /* 0x000fe4000ff3e03f */
[----:B------:R-:W-:Y:S01]  /*0ae0*/  USHF.L.U32 UR35, UR15, 0x7, URZ ;  /* 0x000000070f237899 */ /* 0x000fe2000800063f */
[----:B------:R2:W-:Y:S01]  /*0af0*/  @P0 SYNCS.ARRIVE.TRANS64 RZ, [UR33], R0 ;  /* 0x00000000ffff09a7 */ /* 0x0005e20008000021 */
[----:B------:R-:W-:Y:S01]  /*0b00*/  PLOP3.LUT P0, PT, PT, PT, UP0, 0x80, 0x0 ;  /* 0x000000000000781c */ /* 0x000fe20003f0f008 */
[----:B------:R-:W-:Y:S02]  /*0b10*/  UIADD3 UR32, UR33, 0x8400, URZ ;  /* 0x0000840021207890 */ /* 0x000fe4000fffe03f */
[----:B------:R-:W-:Y:S02]  /*0b20*/  UIADD3.X UR9, URZ, UR9, URZ, UP1, !UPT ;  /* 0x000000093f097290 */ /* 0x000fe40008ffe43f */
[----:B------:R-:W-:Y:S01]  /*0b30*/  UIADD3 UR16, UR33, 0xc400, URZ ;  /* 0x0000c40021107890 */ /* 0x000fe2000fffe03f */
[----:B------:R-:W-:Y:S01]  /*0b40*/  UMOV UR34, URZ ;  /* 0x0000003f00227c82 */ /* 0x000fe20008000000 */
[----:B------:R-:W-:Y:S01]  /*0b50*/  UMOV UR36, UR20 ;  /* 0x0000001400247c82 */ /* 0x000fe20008000000 */
[----:B------:R-:W-:Y:S01]  /*0b60*/  UMOV UR37, UR21 ;  /* 0x0000001500257c82 */ /* 0x000fe20008000000 */
[----:B------:R-:W-:Y:S01]  /*0b70*/  UMOV UR18, 0x40 ;  /* 0x0000004000127882 */ /* 0x000fe20000000000 */
[----:B------:R-:W-:Y:S01]  /*0b80*/  UMOV UR17, UR33 ;  /* 0x0000002100117c82 */ /* 0x000fe20008000000 */
[----:B------:R-:W-:Y:S01]  /*0b90*/  UMOV UR19, UR35 ;  /* 0x0000002300137c82 */ /* 0x000fe20008000000 */
[----:B------:R3:W-:Y:S01]  /*0ba0*/  UTMALDG.4D [UR32], [UR6], desc[URZ] ;  /* 0x00003f20060075b4 */ /* 0x0007e20008019000 */
[----:B--2---:R-:W-:Y:S01]  /*0bb0*/  IMAD.MOV.U32 R0, RZ, RZ, 0x1 ;  /* 0x00000001ff007424 */ /* 0x004fe200078e00ff */
[----:B------:R3:W-:Y:S02]  /*0bc0*/  UTMALDG.4D [UR16], [UR8], desc[URZ] ;  /* 0x00003f10080075b4 */ /* 0x0007e40008019000 */
[----:B---3--:R-:W-:Y:S05]  /*0bd0*/  @!P0 BRA `(.L_x_5) ;  /* 0x0000000000e08947 */ /* 0x008fea0003800000 */
[----:B------:R-:W-:Y:S01]  /*0be0*/  UIADD3 UR5, -UR5, URZ, URZ ;  /* 0x0000003f05057290 */ /* 0x000fe2000fffe13f */
[----:B-1----:R-:W-:Y:S01]  /*0bf0*/  IMAD.MOV.U32 R5, RZ, RZ, 0x1 ;  /* 0x00000001ff057424 */ /* 0x002fe200078e00ff */
[----:B------:R-:W-:-:S03]  /*0c00*/  UIADD3 UR19, UR14, -0x100, URZ ;  /* 0xffffff000e137890 */ /* 0x000fc6000fffe03f */
[----:B------:R-:W-:Y:S01]  /*0c10*/  ULDC.64 UR14, c[0x0][0x198] ;  /* 0x00006600000e7ab9 */ /* 0x000fe20000000a00 */
[----:B------:R-:W-:-:S08]  /*0c20*/  IMAD.U32 R4, RZ, RZ, UR5 ;  /* 0x00000005ff047e24 */ /* 0x000fd0000f8e00ff */
.L_x_8:
[----:B------:R-:W-:-:S05]  /*0c30*/  LOP3.LUT R0, R5, 0x1, RZ, 0x3c, !PT ;  /* 0x0000000105007812 */ /* 0x000fca00078e3cff */
[----:B------:R-:W-:-:S04]  /*0c40*/  IMAD.U32 R2, R0, -0x80000000, RZ ;  /* 0x8000000000027824 */ /* 0x000fc800078e00ff */
[----:B------:R-:W1:Y:S02]  /*0c50*/  SYNCS.PHASECHK.TRANS64.TRYWAIT P0, [UR33+0x18], R2 ;  /* 0x00001802ff0075a7 */ /* 0x000e640008000161 */
[----:B-1----:R-:W-:Y:S05]  /*0c60*/  @!P0 BRA `(.L_x_6) ;  /* 0x0000009800048947 */ /* 0x002fea0003800000 */
.L_x_31:
[----:B------:R-:W-:Y:S01]  /*0c70*/  ELECT P0, URZ, PT ;  /* 0x00000000003f782f */ /* 0x000fe20003800000 */
[----:B------:R-:W-:Y:S01]  /*0c80*/  VIADD R4, R4, 0x1 ;  /* 0x0000000104047836 */ /* 0x000fe20000000000 */
[----:B------:R-:W-:Y:S02]  /*0c90*/  UIADD3 UR4, UP0, UR14, 0xf0, URZ ;  /* 0x000000f00e047890 */ /* 0x000fe4000ff1e03f */
[----:B------:R-:W-:Y:S02]  /*0ca0*/  UIADD3 UR6, UP1, UR14, 0xf0, URZ ;  /* 0x000000f00e067890 */ /* 0x000fe4000ff3e03f */
[----:B------:R-:W-:Y:S01]  /*0cb0*/  UIADD3 UR16, UR33, 0x10400, URZ ;  /* 0x0001040021107890 */ /* 0x000fe2000fffe03f */
[----:B------:R-:W-:Y:S01]  /*0cc0*/  ISETP.NE.AND P1, PT, R4, -0x1, PT ;  /* 0xffffffff0400780c */ /* 0x000fe20003f25270 */
[----:B------:R-:W-:Y:S02]  /*0cd0*/  UIADD3 UR17, UR33, 0x10, URZ ;  /* 0x0000001021117890 */ /* 0x000fe4000fffe03f */
[----:B------:R-:W-:-:S02]  /*0ce0*/  UIADD3.X UR5, URZ, UR15, URZ, UP0, !UPT ;  /* 0x0000000f3f057290 */ /* 0x000fc400087fe43f */
[----:B------:R-:W-:Y:S01]  /*0cf0*/  UIADD3 UR8, UR33, 0x14400, URZ ;  /* 0x0001440021087890 */ /* 0x000fe2000fffe03f */
[----:B------:R-:W-:Y:S01]  /*0d00*/  @P0 IMAD.MOV.U32 R2, RZ, RZ, 0x8000 ;  /* 0x00008000ff020424 */ /* 0x000fe200078e00ff */
[----:B------:R-:W-:Y:S02]  /*0d10*/  UIADD3 UR9, UR33, 0x10, URZ ;  /* 0x0000001021097890 */ /* 0x000fe4000fffe03f */
[----:B------:R-:W-:Y:S01]  /*0d20*/  UIADD3.X UR7, URZ, UR15, URZ, UP1, !UPT ;  /* 0x0000000f3f077290 */ /* 0x000fe20008ffe43f */
[----:B------:R2:W-:Y:S01]  /*0d30*/  @P0 SYNCS.ARRIVE.TRANS64 RZ, [UR33+0x10], R2 ;  /* 0x00001002ffff09a7 */ /* 0x0005e20008000021 */
[----:B------:R-:W-:Y:S01]  /*0d40*/  UMOV UR18, URZ ;  /* 0x0000003f00127c82 */ /* 0x000fe20008000000 */
[----:B------:R-:W-:Y:S01]  /*0d50*/  UMOV UR10, 0x40 ;  /* 0x00000040000a7882 */ /* 0x000fe20000000000 */
[----:B------:R-:W-:Y:S01]  /*0d60*/  UMOV UR11, UR19 ;  /* 0x00000013000b7c82 */ /* 0x000fe20008000000 */
[----:B------:R-:W-:Y:S01]  /*0d70*/  UMOV UR12, UR20 ;  /* 0x00000014000c7c82 */ /* 0x000fe20008000000 */
[----:B------:R-:W-:Y:S01]  /*0d80*/  UMOV UR13, UR21 ;  /* 0x00000015000d7c82 */ /* 0x000fe20008000000 */
[----:B------:R3:W-:Y:S01]  /*0d90*/  UTMALDG.4D [UR16], [UR4], desc[URZ] ;  /* 0x00003f10040075b4 */ /* 0x0007e20008019000 */
[----:B------:R-:W-:Y:S01]  /*0da0*/  UIADD3 UR27, UR19, 0x80, URZ ;  /* 0x00000080131b7890 */ /* 0x000fe2000fffe03f */
[----:B--2---:R-:W-:Y:S01]  /*0db0*/  IMAD.U32 R2, R5, -0x80000000, RZ ;  /* 0x8000000005027824 */ /* 0x004fe200078e00ff */
[----:B------:R3:W-:Y:S03]  /*0dc0*/  UTMALDG.4D [UR8], [UR6], desc[URZ] ;  /* 0x00003f08060075b4 */ /* 0x0007e60008019000 */
[----:B------:R-:W2:Y:S02]  /*0dd0*/  SYNCS.PHASECHK.TRANS64.TRYWAIT P0, [UR33+0x28], R2 ;  /* 0x00002802ff0075a7 */ /* 0x000ea40008000161 */
[----:B--23--:R-:W-:Y:S05]  /*0de0*/  @!P0 BRA `(.L_x_7) ;  /* 0x0000009400c48947 */ /* 0x00cfea0003800000 */
.L_x_33:
[----:B------:R-:W-:Y:S01]  /*0df0*/  ELECT P0, URZ, PT ;  /* 0x00000000003f782f */ /* 0x000fe20003800000 */
[----:B-1----:R-:W-:Y:S01]  /*0e00*/  IMAD.MOV.U32 R5, RZ, RZ, R0 ;  /* 0x000000ffff057224 */ /* 0x002fe200078e0000 */
[----:B------:R-:W-:Y:S02]  /*0e10*/  UIADD3 UR4, UP0, UR14, 0x170, URZ ;  /* 0x000001700e047890 */ /* 0x000fe4000ff1e03f */
[----:B------:R-:W-:Y:S02]  /*0e20*/  UIADD3 UR6, UP1, UR14, 0x170, URZ ;  /* 0x000001700e067890 */ /* 0x000fe4000ff3e03f */
[----:B------:R-:W-:Y:S02]  /*0e30*/  UIADD3 UR24, UR33, 0x400, URZ ;  /* 0x0000040021187890 */ /* 0x000fe4000fffe03f */
        /* <DEDUP_REMOVED lines=8> */
[----:B------:R-:W-:Y:S01]  /*0ec0*/  UMOV UR28, UR20 ;  /* 0x00000014001c7c82 */ /* 0x000fe20008000000 */
[----:B------:R-:W-:Y:S01]  /*0ed0*/  UMOV UR29, UR21 ;  /* 0x00000015001d7c82 */ /* 0x000fe20008000000 */
[----:B------:R-:W-:Y:S01]  /*0ee0*/  UMOV UR10, 0x40 ;  /* 0x00000040000a7882 */ /* 0x000fe20000000000 */
[----:B------:R-:W-:Y:S01]  /*0ef0*/  UMOV UR12, UR20 ;  /* 0x00000014000c7c82 */ /* 0x000fe20008000000 */
[----:B------:R-:W-:Y:S01]  /*0f00*/  UMOV UR13, UR21 ;  /* 0x00000015000d7c82 */ /* 0x000fe20008000000 */
[----:B------:R-:W-:Y:S01]  /*0f10*/  UMOV UR11, UR27 ;  /* 0x0000001b000b7c82 */ /* 0x000fe20008000000 */
[----:B------:R2:W-:Y:S01]  /*0f20*/  UTMALDG.4D [UR24], [UR4], desc[URZ] ;  /* 0x00003f18040075b4 */ /* 0x0005e20008019000 */
[----:B------:R-:W-:Y:S01]  /*0f30*/  UIADD3 UR19, UR19, -0x80, URZ ;  /* 0xffffff8013137890 */ /* 0x000fe2000fffe03f */
[----:B------:R2:W-:Y:S02]  /*0f40*/  UTMALDG.4D [UR8], [UR6], desc[URZ] ;  /* 0x00003f08060075b4 */ /* 0x0005e40008019000 */
[----:B--2---:R-:W-:Y:S09]  /*0f50*/  @P1 BRA `(.L_x_8) ;  /* 0xfffffffc00341947 */ /* 0x004ff2000383ffff */
.L_x_5:
[----:B------:R-:W-:-:S04]  /*0f60*/  IMAD.U32 R2, R0, -0x80000000, RZ ;  /* 0x8000000000027824 */ /* 0x000fc800078e00ff */
[----:B------:R-:W2:Y:S02]  /*0f70*/  SYNCS.PHASECHK.TRANS64.TRYWAIT P0, [UR33+0x28], R2 ;  /* 0x00002802ff0075a7 */ /* 0x000ea40008000161 */
[----:B--2---:R-:W-:Y:S05]  /*0f80*/  @!P0 BRA `(.L_x_9) ;  /* 0x0000009400788947 */ /* 0x004fea0003800000 */
.L_x_35:
[----:B------:R-:W-:Y:S01]  /*0f90*/  ULDC.64 UR4, c[0x0][0x198] ;  /* 0x0000660000047ab9 */ /* 0x000fe20000000a00 */
[----:B------:R-:W-:Y:S01]  /*0fa0*/  ELECT P0, URZ, PT ;  /* 0x00000000003f782f */ /* 0x000fe20003800000 */
[----:B------:R-:W-:Y:S01]  /*0fb0*/  UIADD3 UR4, UP0, UR4, 0x170, URZ ;  /* 0x0000017004047890 */ /* 0x000fe2000ff1e03f */
[----:B------:R-:W-:Y:S01]  /*0fc0*/  ULDC.64 UR6, c[0x0][0x198] ;  /* 0x0000660000067ab9 */ /* 0x000fe20000000a00 */
[----:B------:R-:W-:Y:S02]  /*0fd0*/  UIADD3 UR16, UR33, 0x400, URZ ;  /* 0x0000040021107890 */ /* 0x000fe4000fffe03f */
[----:B------:R-:W-:Y:S02]  /*0fe0*/  UIADD3.X UR5, URZ, UR5, URZ, UP0, !UPT ;  /* 0x000000053f057290 */ /* 0x000fe400087fe43f */
[----:B------:R-:W-:Y:S02]  /*0ff0*/  UIADD3 UR6, UP0, UR6, 0x170, URZ ;  /* 0x0000017006067890 */ /* 0x000fe4000ff1e03f */
[----:B------:R-:W-:-:S02]  /*1000*/  UIADD3 UR17, UR33, 0x20, URZ ;  /* 0x0000002021117890 */ /* 0x000fc4000fffe03f */
[----:B------:R-:W-:Y:S02]  /*1010*/  UIADD3 UR8, UR33, 0x4400, URZ ;  /* 0x0000440021087890 */ /* 0x000fe4000fffe03f */
[----:B------:R-:W-:Y:S01]  /*1020*/  @P0 IMAD.MOV.U32 R2, RZ, RZ, 0x8000 ;  /* 0x00008000ff020424 */ /* 0x000fe200078e00ff */
[----:B------:R-:W-:Y:S02]  /*1030*/  UIADD3 UR9, UR33, 0x20, URZ ;  /* 0x0000002021097890 */ /* 0x000fe4000fffe03f */
[----:B------:R-:W-:Y:S01]  /*1040*/  UIADD3.X UR7, URZ, UR7, URZ, UP0, !UPT ;  /* 0x000000073f077290 */ /* 0x000fe200087fe43f */
[----:B------:R2:W-:Y:S01]  /*1050*/  @P0 SYNCS.ARRIVE.TRANS64 RZ, [UR33+0x20], R2 ;  /* 0x00002002ffff09a7 */ /* 0x0005e20008000021 */
[----:B------:R-:W-:Y:S01]  /*1060*/  UMOV UR18, URZ ;  /* 0x0000003f00127c82 */ /* 0x000fe20008000000 */
[----:B------:R-:W-:Y:S01]  /*1070*/  UMOV UR19, URZ ;  /* 0x0000003f00137c82 */ /* 0x000fe20008000000 */
[----:B------:R-:W-:Y:S01]  /*1080*/  UMOV UR10, 0x40 ;  /* 0x00000040000a7882 */ /* 0x000fe20000000000 */
[----:B------:R-:W-:Y:S01]  /*1090*/  UMOV UR11, URZ ;  /* 0x0000003f000b7c82 */ /* 0x000fe20008000000 */
[----:B------:R-:W-:Y:S01]  /*10a0*/  UMOV UR12, UR20 ;  /* 0x00000014000c7c82 */ /* 0x000fe20008000000 */
[----:B------:R-:W-:Y:S01]  /*10b0*/  UMOV UR13, UR21 ;  /* 0x00000015000d7c82 */ /* 0x000fe20008000000 */
[----:B------:R3:W-:Y:S01]  /*10c0*/  UTMALDG.4D [UR16], [UR4], desc[URZ] ;  /* 0x00003f10040075b4 */ /* 0x0007e20008019000 */
[----:B--2---:R-:W-:Y:S01]  /*10d0*/  LOP3.LUT R2, R0, 0x1, RZ, 0x3c, !PT ;  /* 0x0000000100027812 */ /* 0x004fe200078e3cff */
[----:B------:R3:W-:Y:S02]  /*10e0*/  UTMALDG.4D [UR8], [UR6], desc[URZ] ;  /* 0x00003f08060075b4 */ /* 0x0007e40008019000 */
[----:B---3--:R-:W-:-:S04]  /*10f0*/  NOP ;  /* 0x0000000000007918 */ /* 0x008fc80000000000 */
.L_x_2:
[----:B-1----:R-:W1:Y:S01]  /*1100*/  S2R R3, SR_CgaCtaId ;  /* 0x0000000000037919 */ /* 0x002e620000008800 */
[----:B------:R-:W-:Y:S01]  /*1110*/  MOV R0, 0x400 ;  /* 0x0000040000007802 */ /* 0x000fe20000000f00 */
[----:B------:R-:W-:-:S03]  /*1120*/  IMAD.U32 R2, R2, -0x80000000, RZ ;  /* 0x8000000002027824 */ /* 0x000fc600078e00ff */
[----:B-1----:R-:W-:-:S04]  /*1130*/  LEA R5, R3, R0, 0x18 ;  /* 0x0000000003057211 */ /* 0x002fc800078ec0ff */
[----:B------:R-:W1:Y:S02]  /*1140*/  SYNCS.PHASECHK.TRANS64.TRYWAIT P0, [R5+URZ+0x28], R2 ;  /* 0x00002802050075a7 */ /* 0x000e64000800017f */
[----:B-1----:R-:W-:Y:S05]  /*1150*/  @!P0 BRA `(.L_x_10) ;  /* 0x0000009400208947 */ /* 0x002fea0003800000 */
.L_x_37:
[----:B------:R-:W-:-:S13]  /*1160*/  ELECT P0, URZ, PT ;  /* 0x00000000003f782f */ /* 0x000fda0003800000 */
[----:B------:R-:W-:Y:S05]  /*1170*/  @!P0 EXIT ;  /* 0x000000000000894d */ /* 0x000fea0003800000 */
[----:B------:R-:W-:-:S04]  /*1180*/  IMAD.MOV.U32 R0, RZ, RZ, 0x8000 ;  /* 0x00008000ff007424 */ /* 0x000fc800078e00ff */
[----:B------:R-:W-:Y:S01]  /*1190*/  SYNCS.ARRIVE.TRANS64 RZ, [R5+URZ+0x20], R0 ;  /* 0x0000200005ff79a7 */ /* 0x000fe2000800003f */
[----:B------:R-:W-:Y:S05]  /*11a0*/  EXIT ;  /* 0x000000000000794d */ /* 0x000fea0003800000 */
.L_x_1:
[----:B------:R-:W-:-:S08]  /*11b0*/  NOP ;  /* 0x0000000000007918 */ /* 0x000fd00000000000 */
[----:B------:R-:W1:Y:S02]  /*11c0*/  USETMAXREG.TRY_ALLOC.CTAPOOL UP0, 0xf0 ;  /* 0x000000f0000079c8 */ /* 0x000e640008000600 */
[----:B-1----:R-:W-:-:S13]  /*11d0*/  PLOP3.LUT P0, PT, PT, PT, UP0, 0x80, 0x0 ;  /* 0x000000000000781c */ /* 0x002fda0003f0f008 */
[----:B------:R-:W-:Y:S05]  /*11e0*/  @!P0 BRA `(.L_x_1) ;  /* 0xfffffffc00f08947 */ /* 0x000fea000383ffff */
[----:B------:R-:W-:Y:S01]  /*11f0*/  VIADD R2, R11, 0xffffff80 ;  /* 0xffffff800b027836 */ /* 0x000fe20000000000 */
[----:B------:R-:W1:Y:S01]  /*1200*/  S2UR UR15, SR_CgaCtaId ;  /* 0x00000000000f79c3 */ /* 0x000e620000008800 */
[----:B------:R-:W-:-:S03]  /*1210*/  SHF.R.U32.HI R6, RZ, 0x7, R11 ;  /* 0x00000007ff067819 */ /* 0x000fc6000001160b */
[----:B------:R-:W-:-:S04]  /*1220*/  PRMT R3, R2, 0x9910, RZ ;  /* 0x0000991002037816 */ /* 0x000fc800000000ff */
[----:B------:R-:W-:-:S04]  /*1230*/  SHF.R.S32.HI R3, RZ, 0xf, R3 ;  /* 0x0000000fff037819 */ /* 0x000fc80000011403 */
[----:B------:R-:W-:-:S04]  /*1240*/  LOP3.LUT R9, R3, 0xffff, RZ, 0xc0, !PT ;  /* 0x0000ffff03097812 */ /* 0x000fc800078ec0ff */
[----:B------:R-:W-:-:S04]  /*1250*/  LEA.HI R3, R9, R2, RZ, 0x17 ;  /* 0x0000000209037211 */ /* 0x000fc800078fb8ff */
[----:B------:R-:W-:-:S04]  /*1260*/  PRMT R4, R3, 0x9910, RZ ;  /* 0x0000991003047816 */ /* 0x000fc800000000ff */
[----:B------:R-:W-:-:S04]  /*1270*/  SHF.R.S32.HI R4, RZ, 0x7, R4 ;  /* 0x00000007ff047819 */ /* 0x000fc80000011404 */
[----:B------:R-:W-:-:S05]  /*1280*/  PRMT R5, R4, 0x9910, RZ ;  /* 0x0000991004057816 */ /* 0x000fca00000000ff */
[C---:B------:R-:W-:Y:S02]  /*1290*/  IMAD.SHL.U32 R7, R5.reuse, 0x80, RZ ;  /* 0x0000008005077824 */ /* 0x040fe400078e00ff */
[----:B------:R-:W-:-:S03]  /*12a0*/  VIADD R4, R5, 0xffffffff ;  /* 0xffffffff05047836 */ /* 0x000fc60000000000 */
[----:B------:R-:W-:-:S04]  /*12b0*/  ISETP.NE.AND P0, PT, R2, R7, PT ;  /* 0x000000070200720c */ /* 0x000fc80003f05270 */
[----:B------:R-:W-:-:S13]  /*12c0*/  ISETP.LT.U32.AND P0, PT, R11, 0x80, P0 ;  /* 0x000000800b00780c */ /* 0x000fda0000701070 */
[----:B------:R-:W-:Y:S01]  /*12d0*/  @!P0 IMAD.MOV R4, RZ, RZ, R5 ;  /* 0x000000ffff048224 */ /* 0x000fe200078e0205 */
[----:B------:R-:W-:-:S05]  /*12e0*/  ISETP.NE.AND P0, PT, R6, 0x1, PT ;  /* 0x000000010600780c */ /* 0x000fca0003f05270 */
[----:B------:R-:W2:Y:S08]  /*12f0*/  SHFL.IDX PT, R4, R4, RZ, 0x1f ;  /* 0x00001fff04047589 */ /* 0x000eb000000e0000 */
[----:B------:R-:W-:Y:S06]  /*1300*/  @!P0 BAR.ARV 0x2, 0x100 ;  /* 0x0084000000008b1d */ /* 0x000fec0000002000 */
[----:B--2---:R-:W-:-:S13]  /*1310*/  R2UR UR8, R4 ;  /* 0x00000000040872ca */ /* 0x004fda00000e0000 */
[----:B------:R-:W-:-:S04]  /*1320*/  USHF.L.U32 UR8, UR8, 0x7, URZ ;  /* 0x0000000708087899 */ /* 0x000fc8000800063f */
[----:B------:R-:W-:-:S04]  /*1330*/  USHF.R.S32.HI UR9, URZ, 0x7, UR8 ;  /* 0x000000073f097899 */ /* 0x000fc80008011408 */
[----:B------:R-:W-:-:S04]  /*1340*/  ULEA.HI UR8, UR8, UR9, URZ, 0x1 ;  /* 0x0000000908087291 */ /* 0x000fc8000f8f083f */
[----:B------:R-:W-:-:S03]  /*1350*/  ULOP3.LUT UR13, UR8, 0xfffffffe, URZ, 0xc0, !UPT ;  /* 0xfffffffe080d7892 */ /* 0x000fc6000f8ec03f */
[----:B------:R-:W-:Y:S01]  /*1360*/  UMOV UR8, 0x400 ;  /* 0x0000040000087882 */ /* 0x000fe20000000000 */
[----:B------:R-:W-:Y:S02]  /*1370*/  UIADD3 UR9, UR9, -UR13, URZ ;  /* 0x8000000d09097290 */ /* 0x000fe4000fffe03f */
[----:B-1----:R-:W-:-:S04]  /*1380*/  ULEA UR8, UR15, UR8, 0x18 ;  /* 0x000000080f087291 */ /* 0x002fc8000f8ec03f */
[----:B------:R-:W-:Y:S02]  /*1390*/  ULEA UR13, UR9, UR8, 0xd ;  /* 0x00000008090d7291 */ /* 0x000fe4000f8e683f */
[----:B------:R-:W-:Y:S02]  /*13a0*/  UIADD3 UR16, UR8, 0x10400, URZ ;  /* 0x0001040008107890 */ /* 0x000fe4000fffe03f */
[----:B------:R-:W-:Y:S02]  /*13b0*/  UIADD3 UR15, UR13, 0x8400, URZ ;  /* 0x000084000d0f7890 */ /* 0x000fe4000fffe03f */
[----:B------:R-:W-:Y:S02]  /*13c0*/  USHF.R.U32.HI UR16, URZ, 0x4, UR16 ;  /* 0x000000043f107899 */ /* 0x000fe40008011610 */
[----:B------:R-:W-:Y:S02]  /*13d0*/  USHF.R.U32.HI UR15, URZ, 0x4, UR15 ;  /* 0x000000043f0f7899 */ /* 0x000fe4000801160f */
[----:B------:R-:W-:-:S02]  /*13e0*/  ULOP3.LUT UR16, UR16, 0x3fc0, URZ, 0xc0, !UPT ;  /* 0x00003fc010107892 */ /* 0x000fc4000f8ec03f */
[----:B------:R-:W-:Y:S02]  /*13f0*/  ULOP3.LUT UR15, UR15, 0x3fc0, URZ, 0xc0, !UPT ;  /* 0x00003fc00f0f7892 */ /* 0x000fe4000f8ec03f */
[----:B------:R-:W-:Y:S02]  /*1400*/  ULOP3.LUT UR42, UR16, 0x10000, URZ, 0xfc, !UPT ;  /* 0x00010000102a7892 */ /* 0x000fe4000f8efc3f */
[----:B------:R-:W-:Y:S01]  /*1410*/  ULOP3.LUT UR40, UR15, 0x10000, URZ, 0xfc, !UPT ;  /* 0x000100000f287892 */ /* 0x000fe2000f8efc3f */
[----:B------:R-:W-:Y:S01]  /*1420*/  LOP3.LUT R6, R3, 0xff80, RZ, 0xc0, !PT ;  /* 0x0000ff8003067812 */ /* 0x000fe200078ec0ff */
[----:B------:R-:W1:Y:S01]  /*1430*/  S2UR UR19, SR_CTAID.X ;  /* 0x00000000001379c3 */ /* 0x000e620000002500 */
[CC--:B------:R-:W-:Y:S01]  /*1440*/  LEA.HI R3, R9.reuse, R2.reuse, RZ, 0x15 ;  /* 0x0000000209037211 */ /* 0x0c0fe200078fa8ff */
[----:B------:R-:W-:Y:S01]  /*1450*/  ULDC UR16, c[0x0][0x4b8] ;  /* 0x00012e0000107ab9 */ /* 0x000fe20000000800 */
[-C--:B------:R-:W-:Y:S01]  /*1460*/  LEA.HI R4, R9, R2.reuse, RZ, 0x14 ;  /* 0x0000000209047211 */ /* 0x080fe200078fa0ff */
[----:B------:R-:W-:Y:S01]  /*1470*/  IMAD.MOV R9, RZ, RZ, -R6 ;  /* 0x000000ffff097224 */ /* 0x000fe200078e0a06 */
[----:B------:R-:W-:Y:S01]  /*1480*/  LOP3.LUT R7, R2, 0xffff, RZ, 0xc0, !PT ;  /* 0x0000ffff02077812 */ /* 0x000fe200078ec0ff */
[----:B------:R-:W-:Y:S01]  /*1490*/  UIADD3 UR36, UR40, 0x2, URZ ;  /* 0x0000000228247890 */ /* 0x000fe2000fffe03f */
[----:B------:R-:W-:Y:S01]  /*14a0*/  PRMT R6, R3, 0x9910, RZ ;  /* 0x0000991003067816 */ /* 0x000fe200000000ff */
[----:B------:R-:W-:Y:S01]  /*14b0*/  UIADD3 UR32, UR40, 0x4, URZ ;  /* 0x0000000428207890 */ /* 0x000fe2000fffe03f */
[C---:B------:R-:W-:Y:S01]  /*14c0*/  PRMT R8, R4.reuse, 0x9910, RZ ;  /* 0x0000991004087816 */ /* 0x040fe200000000ff */
[----:B------:R-:W-:Y:S01]  /*14d0*/  UIADD3 UR28, UR40, 0x6, URZ ;  /* 0x00000006281c7890 */ /* 0x000fe2000fffe03f */
[C---:B------:R-:W-:Y:S01]  /*14e0*/  LOP3.LUT R3, R4.reuse, 0xfff0, RZ, 0xc0, !PT ;  /* 0x0000fff004037812 */ /* 0x040fe200078ec0ff */
[----:B------:R-:W-:Y:S01]  /*14f0*/  UIADD3 UR24, UR40, 0x400, URZ ;  /* 0x0000040028187890 */ /* 0x000fe2000fffe03f */
[----:B------:R-:W-:Y:S01]  /*1500*/  LOP3.LUT R13, R4, 0xffff, RZ, 0xc0, !PT ;  /* 0x0000ffff040d7812 */ /* 0x000fe200078ec0ff */
[----:B------:R-:W-:Y:S01]  /*1510*/  UIADD3 UR20, UR40, 0x402, URZ ;  /* 0x0000040228147890 */ /* 0x000fe2000fffe03f */
[----:B------:R-:W-:Y:S01]  /*1520*/  LEA.HI R4, R7, R2, RZ, 0x12 ;  /* 0x0000000207047211 */ /* 0x000fe200078f90ff */
[----:B------:R-:W-:Y:S01]  /*1530*/  IMAD.MOV.U32 R7, RZ, RZ, R6 ;  /* 0x000000ffff077224 */ /* 0x000fe200078e0006 */
[----:B------:R-:W-:Y:S01]  /*1540*/  PRMT R9, R9, 0x7710, RZ ;  /* 0x0000771009097816 */ /* 0x000fe200000000ff */
[----:B------:R-:W-:Y:S01]  /*1550*/  IMAD.MOV.U32 R6, RZ, RZ, R8 ;  /* 0x000000ffff067224 */ /* 0x000fe200078e0008 */
[----:B------:R-:W-:Y:S01]  /*1560*/  LOP3.LUT R4, R4, 0xfffc, RZ, 0xc0, !PT ;  /* 0x0000fffc04047812 */ /* 0x000fe200078ec0ff */
[----:B------:R-:W-:Y:S01]  /*1570*/  IMAD.MOV R3, RZ, RZ, -R3 ;  /* 0x000000ffff037224 */ /* 0x000fe200078e0a03 */
[----:B------:R-:W-:Y:S01]  /*1580*/  UIADD3 UR38, UR42, 0x2, URZ ;  /* 0x000000022a267890 */ /* 0x000fe2000fffe03f */
[C---:B------:R-:W-:Y:S01]  /*1590*/  IMAD.IADD R8, R2.reuse, 0x1, R9 ;  /* 0x0000000102087824 */ /* 0x040fe200078e0209 */
[----:B------:R-:W-:Y:S01]  /*15a0*/  SHF.R.S32.HI R6, RZ, 0x4, R6 ;  /* 0x00000004ff067819 */ /* 0x000fe20000011406 */
[----:B------:R-:W-:Y:S01]  /*15b0*/  IMAD.MOV R12, RZ, RZ, -R4 ;  /* 0x000000ffff0c7224 */ /* 0x000fe200078e0a04 */
[----:B------:R-:W-:Y:S01]  /*15c0*/  PRMT R9, R3, 0x7710, RZ ;  /* 0x0000771003097816 */ /* 0x000fe200000000ff */
[----:B-1----:R-:W-:Y:S01]  /*15d0*/  UIMAD.WIDE.U32 UR16, UR19, UR16, URZ ;  /* 0x00000010131072a5 */ /* 0x002fe2000f8e003f */
[----:B------:R-:W-:Y:S01]  /*15e0*/  SHF.R.S32.HI R3, RZ, 0x5, R7 ;  /* 0x00000005ff037819 */ /* 0x000fe20000011407 */
[----:B------:R-:W-:Y:S01]  /*15f0*/  UIADD3 UR34, UR42, 0x4, URZ ;  /* 0x000000042a227890 */ /* 0x000fe2000fffe03f */
[----:B------:R-:W-:Y:S01]  /*1600*/  LEA.HI R7, R13, R6, RZ, 0x11 ;  /* 0x000000060d077211 */ /* 0x000fe200078f88ff */
[----:B------:R-:W-:Y:S01]  /*1610*/  IMAD.IADD R4, R2, 0x1, R9 ;  /* 0x0000000102047824 */ /* 0x000fe200078e0209 */
[----:B------:R-:W-:Y:S01]  /*1620*/  PRMT R9, R12, 0x7710, RZ ;  /* 0x000077100c097816 */ /* 0x000fe200000000ff */
[----:B------:R-:W-:Y:S01]  /*1630*/  UIADD3 UR15, -UR17, UR19, URZ ;  /* 0x00000013110f7290 */ /* 0x000fe2000fffe13f */
[----:B------:R-:W-:Y:S01]  /*1640*/  LOP3.LUT R7, R7, 0xfe, RZ, 0xc0, !PT ;  /* 0x000000fe07077812 */ /* 0x000fe200078ec0ff */
[----:B------:R-:W-:Y:S01]  /*1650*/  UIADD3 UR30, UR42, 0x6, URZ ;  /* 0x000000062a1e7890 */ /* 0x000fe2000fffe03f */
[----:B------:R-:W-:Y:S01]  /*1660*/  PRMT R10, R4, 0x9910, RZ ;  /* 0x00009910040a7816 */ /* 0x000fe200000000ff */
[----:B------:R-:W-:Y:S01]  /*1670*/  IMAD.IADD R4, R2, 0x1, R9 ;  /* 0x0000000102047824 */ /* 0x000fe200078e0209 */
[----:B------:R-:W-:Y:S01]  /*1680*/  PRMT R2, R8, 0x8880, RZ ;  /* 0x0000888008027816 */ /* 0x000fe200000000ff */
[----:B------:R-:W-:Y:S01]  /*1690*/  IMAD.MOV R7, RZ, RZ, -R7 ;  /* 0x000000ffff077224 */ /* 0x000fe200078e0a07 */
[----:B------:R-:W-:Y:S01]  /*16a0*/  PRMT R3, R3, 0x9910, RZ ;  /* 0x0000991003037816 */ /* 0x000fe200000000ff */
[----:B------:R-:W-:Y:S01]  /*16b0*/  USHF.R.U32.HI UR15, URZ, UR11, UR15 ;  /* 0x0000000b3f0f7299 */ /* 0x000fe2000801160f */
[----:B------:R-:W-:Y:S01]  /*16c0*/  PRMT R2, R2, 0x7710, RZ ;  /* 0x0000771002027816 */ /* 0x000fe200000000ff */
[----:B------:R-:W-:Y:S01]  /*16d0*/  UIADD3 UR26, UR42, 0x400, URZ ;  /* 0x000004002a1a7890 */ /* 0x000fe2000fffe03f */
[----:B------:R-:W-:Y:S01]  /*16e0*/  PRMT R7, R7, 0x7710, RZ ;  /* 0x0000771007077816 */ /* 0x000fe200000000ff */
[----:B------:R-:W-:Y:S01]  /*16f0*/  IMAD R9, R3, 0x10, R10 ;  /* 0x0000001003097824 */ /* 0x000fe200078e020a */
[----:B------:R-:W-:Y:S01]  /*1700*/  LOP3.LUT R3, R4, 0x80, RZ, 0xc0, !PT ;  /* 0x0000008004037812 */ /* 0x000fe200078ec0ff */
[----:B------:R-:W-:Y:S01]  /*1710*/  UIADD3 UR15, UR17, UR15, URZ ;  /* 0x0000000f110f7290 */ /* 0x000fe2000fffe03f */
[----:B------:R-:W-:Y:S01]  /*1720*/  SHF.R.U32.HI R2, RZ, 0x7, R2 ;  /* 0x00000007ff027819 */ /* 0x000fe20000011602 */
[----:B------:R-:W-:Y:S01]  /*1730*/  IMAD.IADD R6, R6, 0x1, R7 ;  /* 0x0000000106067824 */ /* 0x000fe200078e0207 */
[----:B------:R-:W-:Y:S01]  /*1740*/  LEA.HI R7, R3, R4, RZ, 0x19 ;  /* 0x0000000403077211 */ /* 0x000fe200078fc8ff */
[----:B------:R-:W-:Y:S01]  /*1750*/  USHF.R.U32.HI UR15, URZ, UR10, UR15 ;  /* 0x0000000a3f0f7299 */ /* 0x000fe2000801160f */
[----:B------:R-:W-:Y:S01]  /*1760*/  LOP3.LUT R3, R2, 0xff, RZ, 0xc0, !PT ;  /* 0x000000ff02037812 */ /* 0x000fe200078ec0ff */
[----:B------:R-:W-:Y:S01]  /*1770*/  ULDC UR11, c[0x0][0x4b4] ;  /* 0x00012d00000b7ab9 */ /* 0x000fe20000000800 */
[----:B------:R-:W-:Y:S01]  /*1780*/  ULDC UR10, c[0x0][0x4cc] ;  /* 0x00013300000a7ab9 */ /* 0x000fe20000000800 */
[----:B------:R-:W-:Y:S01]  /*1790*/  LOP3.LUT R7, R7, 0xfe, RZ, 0xc0, !PT ;  /* 0x000000fe07077812 */ /* 0x000fe200078ec0ff */
[----:B------:R-:W-:Y:S01]  /*17a0*/  UISETP.GE.AND UP0, UPT, UR15, UR10, UPT ;  /* 0x0000000a0f00728c */ /* 0x000fe2000bf06270 */
[-C--:B------:R-:W-:Y:S01]  /*17b0*/  LEA.HI R2, R3, R8.reuse, RZ, 0x1a ;  /* 0x0000000803027211 */ /* 0x080fe200078fd0ff */
[----:B------:R-:W-:Y:S01]  /*17c0*/  UIADD3 UR10, -UR15, URZ, URZ ;  /* 0x0000003f0f0a7290 */ /* 0x000fe2000fffe13f */
[----:B------:R-:W-:Y:S01]  /*17d0*/  PRMT R6, R6, 0x8880, RZ ;  /* 0x0000888006067816 */ /* 0x000fe200000000ff */
[----:B------:R-:W-:Y:S01]  /*17e0*/  IMAD.MOV R12, RZ, RZ, -R7 ;  /* 0x000000ffff0c7224 */ /* 0x000fe200078e0a07 */
[C---:B------:R-:W-:Y:S01]  /*17f0*/  PRMT R10, R2.reuse, 0x8880, RZ ;  /* 0x00008880020a7816 */ /* 0x040fe200000000ff */
[----:B------:R-:W-:Y:S01]  /*1800*/  UIMAD UR10, UR10, UR11, UR19 ;  /* 0x0000000b0a0a72a4 */ /* 0x000fe2000f8e0213 */
[----:B------:R-:W-:Y:S01]  /*1810*/  LOP3.LUT R2, R2, 0xfffc, RZ, 0xc0, !PT ;  /* 0x0000fffc02027812 */ /* 0x000fe200078ec0ff */
[----:B------:R-:W-:Y:S01]  /*1820*/  IMAD R6, R9, 0x8, R6 ;  /* 0x0000000809067824 */ /* 0x000fe200078e0206 */
[----:B------:R-:W-:Y:S01]  /*1830*/  PRMT R9, R12, 0x7710, RZ ;  /* 0x000077100c097816 */ /* 0x000fe200000000ff */
[----:B------:R-:W-:Y:S01]  /*1840*/  IMAD.MOV.U32 R7, RZ, RZ, R10 ;  /* 0x000000ffff077224 */ /* 0x000fe200078e000a */
[----:B------:R-:W-:Y:S01]  /*1850*/  ULDC.64 UR16, c[0x0][0x4a8] ;  /* 0x00012a0000107ab9 */ /* 0x000fe20000000a00 */
[----:B------:R-:W-:Y:S01]  /*1860*/  @UP0 ULDC UR17, c[0x0][0x4c4] ;  /* 0x0001310000110ab9 */ /* 0x000fe20000000800 */
[----:B------:R-:W-:Y:S01]  /*1870*/  USEL UR14, UR7, UR14, !UP0 ;  /* 0x0000000e070e7287 */ /* 0x000fe2000c000000 */
[----:B------:R-:W-:Y:S01]  /*1880*/  IMAD.IADD R16, R4, 0x1, R9 ;  /* 0x0000000104107824 */ /* 0x000fe200078e0209 */
[----:B------:R-:W-:Y:S01]  /*1890*/  USEL UR5, UR6, UR5, !UP0 ;  /* 0x0000000506057287 */ /* 0x000fe2000c000000 */
[----:B------:R-:W-:Y:S01]  /*18a0*/  SHF.R.S32.HI R7, RZ, 0x2, R7 ;  /* 0x00000002ff077819 */ /* 0x000fe20000011407 */
[----:B------:R-:W-:Y:S01]  /*18b0*/  UIMAD.WIDE.U32 UR6, UR10, UR17, URZ ;  /* 0x000000110a0672a5 */ /* 0x000fe2000f8e003f */
[----:B------:R-:W-:Y:S01]  /*18c0*/  IMAD.MOV R9, RZ, RZ, -R2 ;  /* 0x000000ffff097224 */ /* 0x000fe200078e0a02 */
[----:B------:R-:W-:Y:S01]  /*18d0*/  ULOP3.LUT UR5, UR5, 0xff, URZ, 0xc0, !UPT ;  /* 0x000000ff05057892 */ /* 0x000fe2000f8ec03f */
[----:B------:R-:W-:Y:S01]  /*18e0*/  LOP3.LUT R2, R7, 0xffff, RZ, 0xc0, !PT ;  /* 0x0000ffff07027812 */ /* 0x000fe200078ec0ff */
[----:B------:R-:W-:Y:S01]  /*18f0*/  UIADD3 UR6, UR10, -UR7, URZ ;  /* 0x800000070a067290 */ /* 0x000fe2000fffe03f */
[----:B------:R-:W-:Y:S01]  /*1900*/  IMAD.SHL.U32 R6, R6, 0x8, RZ ;  /* 0x0000000806067824 */ /* 0x000fe200078e00ff */
[----:B------:R-:W-:Y:S01]  /*1910*/  ULOP3.LUT UR14, UR14, 0xff, URZ, 0xc0, !UPT ;  /* 0x000000ff0e0e7892 */ /* 0x000fe2000f8ec03f */
[----:B------:R-:W-:Y:S01]  /*1920*/  SHF.R.U32.HI R2, RZ, 0x5, R2 ;  /* 0x00000005ff027819 */ /* 0x000fe20000011602 */
[----:B------:R-:W-:Y:S01]  /*1930*/  USHF.R.U32.HI UR5, URZ, UR5, UR6 ;  /* 0x000000053f057299 */ /* 0x000fe20008011606 */
[----:B------:R-:W-:Y:S01]  /*1940*/  PRMT R9, R9, 0x7710, RZ ;  /* 0x0000771009097816 */ /* 0x000fe200000000ff */
[----:B------:R-:W-:Y:S01]  /*1950*/  @UP0 ULDC UR16, c[0x0][0x4c0] ;  /* 0x0001300000100ab9 */ /* 0x000fe20000000800 */
[----:B------:R-:W-:Y:S01]  /*1960*/  LOP3.LUT R2, R2, 0x7, RZ, 0xc0, !PT ;  /* 0x0000000702027812 */ /* 0x000fe200078ec0ff */
[----:B------:R-:W-:Y:S01]  /*1970*/  UIADD3 UR5, UR7, UR5, URZ ;  /* 0x0000000507057290 */ /* 0x000fe2000fffe03f */
[----:B------:R-:W-:Y:S01]  /*1980*/  IADD3 R6, R6, UR8, R6 ;  /* 0x0000000806067c10 */ /* 0x000fe2000fffe006 */
[----:B------:R-:W-:Y:S01]  /*1990*/  IMAD.IADD R4, R8, 0x1, R9 ;  /* 0x0000000108047824 */ /* 0x000fe200078e0209 */
[----:B------:R-:W-:Y:S01]  /*19a0*/  ULDC UR6, c[0x0][0x4a0] ;  /* 0x0001280000067ab9 */ /* 0x000fe20000000800 */
[----:B------:R-:W-:Y:S01]  /*19b0*/  USHF.R.U32.HI UR44, URZ, UR14, UR5 ;  /* 0x0000000e3f2c7299 */ /* 0x000fe20008011605 */
[----:B------:R-:W-:Y:S01]  /*19c0*/  IMAD.IADD R2, R7, 0x1, R2 ;  /* 0x0000000107027824 */ /* 0x000fe200078e0202 */
[----:B------:R-:W-:Y:S01]  /*19d0*/  LEA.HI R3, R3, R8, RZ, 0x1d ;  /* 0x0000000803037211 */ /* 0x000fe200078fe8ff */
[C---:B------:R-:W-:Y:S01]  /*19e0*/  VIADD R10, R6.reuse, 0x18420 ;  /* 0x00018420060a7836 */ /* 0x040fe20000000000 */
[----:B------:R-:W-:Y:S01]  /*19f0*/  UIADD3 UR5, -UR44, URZ, URZ ;  /* 0x0000003f2c057290 */ /* 0x000fe2000fffe13f */
[----:B------:R-:W-:Y:S01]  /*1a00*/  VIADD R12, R6, 0x18440 ;  /* 0x00018440060c7836 */ /* 0x000fe20000000000 */
[----:B------:R-:W-:Y:S01]  /*1a10*/  LOP3.LUT R2, R2, 0xfff8, RZ, 0xc0, !PT ;  /* 0x0000fff802027812 */ /* 0x000fe200078ec0ff */
[----:B------:R-:W-:Y:S01]  /*1a20*/  VIADD R14, R6, 0x18460 ;  /* 0x00018460060e7836 */ /* 0x000fe20000000000 */
[----:B------:R-:W-:Y:S01]  /*1a30*/  UIMAD UR5, UR16, UR5, UR10 ;  /* 0x00000005100572a4 */ /* 0x000fe2000f8e020a */
[----:B------:R-:W-:Y:S01]  /*1a40*/  SHF.R.U32.HI R9, RZ, 0x3, R10 ;  /* 0x00000003ff097819 */ /* 0x000fe2000001160a */
[----:B------:R-:W-:Y:S01]  /*1a50*/  UIADD3 UR14, UR40, 0x406, URZ ;  /* 0x00000406280e7890 */ /* 0x000fe2000fffe03f */
[----:B------:R-:W-:Y:S01]  /*1a60*/  IMAD.MOV R2, RZ, RZ, -R2 ;  /* 0x000000ffff027224 */ /* 0x000fe200078e0a02 */
[----:B------:R-:W-:Y:S01]  /*1a70*/  ULDC.64 UR10, c[0x0][0x498] ;  /* 0x00012600000a7ab9 */ /* 0x000fe20000000a00 */
[----:B------:R-:W-:Y:S01]  /*1a80*/  LOP3.LUT R10, R10, 0x70, R9, 0x78, !PT ;  /* 0x000000700a0a7812 */ /* 0x000fe200078e7809 */
[----:B------:R-:W-:Y:S01]  /*1a90*/  UIMAD UR5, UR15, UR10, UR5 ;  /* 0x0000000a0f0572a4 */ /* 0x000fe2000f8e0205 */
[----:B------:R-:W1:Y:S01]  /*1aa0*/  LDC R9, c[0x0][0x488] ;  /* 0x00012200ff097b82 */ /* 0x000e620000000800 */
[----:B------:R-:W-:Y:S01]  /*1ab0*/  PRMT R2, R2, 0x7710, RZ ;  /* 0x0000771002027816 */ /* 0x000fe200000000ff */
[----:B------:R-:W-:Y:S01]  /*1ac0*/  UIADD3 UR16, UR40, 0x404, URZ ;  /* 0x0000040428107890 */ /* 0x000fe2000fffe03f */
[----:B------:R-:W-:Y:S01]  /*1ad0*/  SHF.R.U32.HI R13, RZ, 0x3, R12 ;  /* 0x00000003ff0d7819 */ /* 0x000fe2000001160c */
[----:B------:R-:W-:Y:S01]  /*1ae0*/  UIMAD.WIDE.U32 UR6, UR5, UR6, URZ ;  /* 0x00000006050672a5 */ /* 0x000fe2000f8e003f */
[----:B------:R-:W-:Y:S01]  /*1af0*/  SHF.R.U32.HI R15, RZ, 0x3, R14 ;  /* 0x00000003ff0f7819 */ /* 0x000fe2000001160e */
[----:B------:R-:W-:Y:S01]  /*1b00*/  IMAD.IADD R7, R7, 0x1, R2 ;  /* 0x0000000107077824 */ /* 0x000fe200078e0202 */
[----:B------:R-:W-:Y:S01]  /*1b10*/  PRMT R2, R3, 0x8880, RZ ;  /* 0x0000888003027816 */ /* 0x000fe200000000ff */
[----:B------:R-:W-:Y:S01]  /*1b20*/  UIADD3 UR6, UR5, -UR7, URZ ;  /* 0x8000000705067290 */ /* 0x000fe2000fffe03f */
[----:B------:R-:W-:Y:S01]  /*1b30*/  LOP3.LUT R12, R12, 0x70, R13, 0x78, !PT ;  /* 0x000000700c0c7812 */ /* 0x000fe200078e780d */
[----:B------:R-:W-:Y:S01]  /*1b40*/  UIADD3 UR22, UR42, 0x402, URZ ;  /* 0x000004022a167890 */ /* 0x000fe2000fffe03f */
[----:B------:R-:W-:Y:S01]  /*1b50*/  PRMT R8, R7, 0x9910, RZ ;  /* 0x0000991007087816 */ /* 0x000fe200000000ff */
[----:B------:R-:W-:Y:S01]  /*1b60*/  USHF.R.U32.HI UR6, URZ, UR4, UR6 ;  /* 0x000000043f067299 */ /* 0x000fe20008011606 */
[----:B------:R-:W-:Y:S01]  /*1b70*/  SHF.R.S32.HI R2, RZ, 0x5, R2 ;  /* 0x00000005ff027819 */ /* 0x000fe20000011402 */
[----:B------:R-:W-:Y:S01]  /*1b80*/  UIADD3 UR18, UR42, 0x404, URZ ;  /* 0x000004042a127890 */ /* 0x000fe2000fffe03f */
[----:B------:R-:W-:Y:S01]  /*1b90*/  LOP3.LUT R14, R14, 0x70, R15, 0x78, !PT ;  /* 0x000000700e0e7812 */ /* 0x000fe200078e780f */
[----:B------:R-:W-:Y:S01]  /*1ba0*/  UIADD3 UR7, UR7, UR6, URZ ;  /* 0x0000000607077290 */ /* 0x000fe2000fffe03f */
[----:B------:R-:W-:Y:S01]  /*1bb0*/  PRMT R2, R2, 0x9910, RZ ;  /* 0x0000991002027816 */ /* 0x000fe200000000ff */
[----:B------:R-:W-:Y:S01]  /*1bc0*/  IMAD R3, R5, 0x40, R8 ;  /* 0x0000004005037824 */ /* 0x000fe200078e0208 */
[----:B------:R-:W-:Y:S01]  /*1bd0*/  UIADD3 UR6, UR42, 0x406, URZ ;  /* 0x000004062a067890 */ /* 0x000fe2000fffe03f */
[----:B------:R-:W-:Y:S01]  /*1be0*/  VIADD R5, R6, 0x18400 ;  /* 0x0001840006057836 */ /* 0x000fe20000000000 */
[----:B------:R-:W-:Y:S01]  /*1bf0*/  USHF.R.U32.HI UR12, URZ, UR12, UR7 ;  /* 0x0000000c3f0c7299 */ /* 0x000fe20008011607 */
[----:B------:R-:W-:Y:S01]  /*1c00*/  IMAD R3, R2, 0x10, R3 ;  /* 0x0000001002037824 */ /* 0x000fe200078e0203 */
[----:B------:R-:W-:Y:S01]  /*1c10*/  PRMT R2, R16, 0x8880, RZ ;  /* 0x0000888010027816 */ /* 0x000fe200000000ff */
[----:B------:R-:W-:Y:S01]  /*1c20*/  UMOV UR37, 0x40000040 ;  /* 0x4000004000257882 */ /* 0x000fe20000000000 */
[----:B------:R-:W-:Y:S01]  /*1c30*/  UIADD3 UR4, -UR12, URZ, URZ ;  /* 0x0000003f0c047290 */ /* 0x000fe2000fffe13f */
[----:B------:R-:W-:Y:S01]  /*1c40*/  SHF.R.U32.HI R16, RZ, 0x3, R5 ;  /* 0x00000003ff107819 */ /* 0x000fe20000011605 */
[----:B------:R-:W-:Y:S01]  /*1c50*/  UMOV UR33, 0x40000040 ;  /* 0x4000004000217882 */ /* 0x000fe20000000000 */
[----:B-1----:R-:W-:Y:S01]  /*1c60*/  ISETP.LE.AND P0, PT, R9, UR19, PT ;  /* 0x0000001309007c0c */ /* 0x002fe2000bf03270 */
[----:B------:R-:W-:Y:S01]  /*1c70*/  UIMAD UR11, UR4, UR11, UR5 ;  /* 0x0000000b040b72a4 */ /* 0x000fe2000f8e0205 */
[----:B------:R-:W-:Y:S01]  /*1c80*/  LOP3.LUT R16, R5, 0x70, R16, 0x78, !PT ;  /* 0x0000007005107812 */ /* 0x000fe200078e7810 */
[----:B------:R-:W-:Y:S01]  /*1c90*/  UMOV UR29, 0x40000040 ;  /* 0x40000040001d7882 */ /* 0x000fe20000000000 */
[----:B------:R-:W-:Y:S01]  /*1ca0*/  UMOV UR25, 0x40000040 ;  /* 0x4000004000197882 */ /* 0x000fe20000000000 */
[----:B------:R-:W-:Y:S01]  /*1cb0*/  UMOV UR21, 0x40000040 ;  /* 0x4000004000157882 */ /* 0x000fe20000000000 */
[----:B------:R-:W-:Y:S01]  /*1cc0*/  UMOV UR17, 0x40000040 ;  /* 0x4000004000117882 */ /* 0x000fe20000000000 */
[----:B------:R-:W-:Y:S01]  /*1cd0*/  UMOV UR4, UR14 ;  /* 0x0000000e00047c82 */ /* 0x000fe20008000000 */
[----:B------:R-:W-:Y:S01]  /*1ce0*/  UMOV UR5, 0x40000040 ;  /* 0x4000004000057882 */ /* 0x000fe20000000000 */
[----:B------:R-:W-:Y:S01]  /*1cf0*/  UMOV UR39, 0x40000040 ;  /* 0x4000004000277882 */ /* 0x000fe20000000000 */
[----:B------:R-:W-:Y:S01]  /*1d00*/  UMOV UR35, 0x40000040 ;  /* 0x4000004000237882 */ /* 0x000fe20000000000 */
[----:B------:R-:W-:Y:S01]  /*1d10*/  UMOV UR31, 0x40000040 ;  /* 0x40000040001f7882 */ /* 0x000fe20000000000 */
[----:B------:R-:W-:Y:S01]  /*1d20*/  UMOV UR27, 0x40000040 ;  /* 0x40000040001b7882 */ /* 0x000fe20000000000 */
[----:B------:R-:W-:Y:S01]  /*1d30*/  UMOV UR23, 0x40000040 ;  /* 0x4000004000177882 */ /* 0x000fe20000000000 */
[----:B------:R-:W-:Y:S01]  /*1d40*/  UMOV UR19, 0x40000040 ;  /* 0x4000004000137882 */ /* 0x000fe20000000000 */
[----:B------:R-:W-:Y:S01]  /*1d50*/  UMOV UR7, 0x40000040 ;  /* 0x4000004000077882 */ /* 0x000fe20000000000 */
[----:B------:R-:W-:Y:S05]  /*1d60*/  @P0 EXIT ;  /* 0x000000000000094d */ /* 0x000fea0003800000 */
[----:B------:R-:W1:Y:S02]  /*1d70*/  SYNCS.PHASECHK.TRANS64.TRYWAIT P0, [UR8], RZ ;  /* 0x000000ffff0075a7 */ /* 0x000e640008000148 */
[----:B-1----:R-:W-:Y:S05]  /*1d80*/  @!P0 BRA `(.L_x_11) ;  /* 0x00000088002c8947 */ /* 0x002fea0003800000 */
.L_x_38:
[----:B------:R-:W2:Y:S01]  /*1d90*/  SYNCS.PHASECHK.TRANS64.TRYWAIT P0, [UR8+0x10], RZ ;  /* 0x000010ffff0075a7 */ /* 0x000ea20008000148 */
[----:B------:R-:W-:Y:S01]  /*1da0*/  UMOV UR41, 0x40000040 ;  /* 0x4000004000297882 */ /* 0x000fe20000000000 */
[----:B------:R-:W-:Y:S01]  /*1db0*/  UMOV UR43, 0x40000040 ;  /* 0x40000040002b7882 */ /* 0x000fe20000000000 */
[----:B--2---:R-:W-:Y:S05]  /*1dc0*/  @P0 BRA `(.L_x_12) ;  /* 0x0000000000080947 */ /* 0x004fea0003800000 */
[----:B------:R-:W2:Y:S02]  /*1dd0*/  SYNCS.PHASECHK.TRANS64.TRYWAIT P0, [UR8+0x10], RZ ;  /* 0x000010ffff0075a7 */ /* 0x000ea40008000148 */
[----:B--2---:R-:W-:Y:S05]  /*1de0*/  @!P0 BRA `(.L_x_13) ;  /* 0x00000088002c8947 */ /* 0x004fea0003800000 */
.L_x_12:
[----:B------:R-:W-:Y:S01]  /*1df0*/  WARPGROUP.ARRIVE ;  /* 0x00000000000079c5 */ /* 0x000fe20000000000 */
[----:B------:R-:W-:Y:S01]  /*1e00*/  ULDC UR10, c[0x0][0x48c] ;  /* 0x00012300000a7ab9 */ /* 0x000fe20000000800 */
[----:B------:R-:W-:Y:S01]  /*1e10*/  ULDC UR45, c[0x0][0x21c] ;  /* 0x00008700002d7ab9 */ /* 0x000fe20000000800 */
[----:B------:R-:W-:Y:S01]  /*1e20*/  ULDC UR51, c[0x0][0x210] ;  /* 0x0000840000337ab9 */ /* 0x000fe20000000800 */
[----:B------:R-:W-:Y:S01]  /*1e30*/  UIADD3 UR15, -UR45, URZ, URZ ;  /* 0x0000003f2d0f7290 */ /* 0x000fe2000fffe13f */
[----:B-1----:R-:W-:Y:S01]  /*1e40*/  IMAD.IADD R7, R4, 0x1, R4 ;  /* 0x0000000104077824 */ /* 0x002fe200078e0204 */
[----:B------:R-:W-:Y:S01]  /*1e50*/  HGMMA.64x128x16.F32.BF16 R24, gdesc[UR40], RZ, !UPT ;  /* 0x01e00000281879f0 */ /* 0x000fe2000c7018ff */
[----:B------:R-:W-:Y:S01]  /*1e60*/  UIADD3 UR41, -UR44, UR10, URZ ;  /* 0x0000000a2c297290 */ /* 0x000fe2000fffe13f */
[----:B------:R-:W-:Y:S01]  /*1e70*/  IMAD.MOV.U32 R21, RZ, RZ, -0x1 ;  /* 0xffffffffff157424 */ /* 0x000fe200078e00ff */
[----:B------:R-:W-:Y:S01]  /*1e80*/  UIADD3 UR14, UR45, -UR51, URZ ;  /* 0x800000332d0e7290 */ /* 0x000fe2000fffe03f */
[----:B------:R-:W-:Y:S01]  /*1e90*/  IMAD.MOV R7, RZ, RZ, -R7 ;  /* 0x000000ffff077224 */ /* 0x000fe200078e0a07 */
[----:B------:R-:W-:-:S02]  /*1ea0*/  USHF.R.S32.HI UR43, URZ, 0x1f, UR15 ;  /* 0x0000001f3f2b7899 */ /* 0x000fc4000801140f */
[----:B------:R-:W-:Y:S02]  /*1eb0*/  ULEA UR41, UR41, UR14, 0x7 ;  /* 0x0000000e29297291 */ /* 0x000fe4000f8e383f */
[----:B------:R-:W-:Y:S01]  /*1ec0*/  ULEA.HI UR50, UR43, -UR45, URZ, 0x7 ;  /* 0x8000002d2b327291 */ /* 0x000fe2000f8f383f */
[----:B------:R-:W-:Y:S01]  /*1ed0*/  PRMT R7, R7, 0x7710, RZ ;  /* 0x0000771007077816 */ /* 0x000fe200000000ff */
[----:B------:R-:W-:Y:S02]  /*1ee0*/  UIADD3 UR15, -UR41, URZ, URZ ;  /* 0x0000003f290f7290 */ /* 0x000fe4000fffe13f */
[----:B------:R-:W-:Y:S01]  /*1ef0*/  UIADD3 UR52, UR45, -0x1, URZ ;  /* 0xffffffff2d347890 */ /* 0x000fe2000fffe03f */
[----:B------:R-:W-:Y:S01]  /*1f00*/  LOP3.LUT R7, R7, 0xffff, RZ, 0xc0, !PT ;  /* 0x0000ffff07077812 */ /* 0x000fe200078ec0ff */
[----:B------:R-:W-:Y:S02]  /*1f10*/  UIADD3 UR14, UR41, -0x1, URZ ;  /* 0xffffffff290e7890 */ /* 0x000fe4000fffe03f */
[----:B------:R-:W-:Y:S01]  /*1f20*/  USHF.R.S32.HI UR43, URZ, 0x1f, UR15 ;  /* 0x0000001f3f2b7899 */ /* 0x000fe2000801140f */
[----:B------:R-:W-:Y:S01]  /*1f30*/  PRMT R7, R7, 0x8880, RZ ;  /* 0x0000888007077816 */ /* 0x000fe200000000ff */
[----:B------:R-:W-:-:S02]  /*1f40*/  UISETP.GT.AND UP1, UPT, UR45, URZ, UPT ;  /* 0x0000003f2d00728c */ /* 0x000fc4000bf24270 */
[----:B------:R-:W-:Y:S02]  /*1f50*/  USHF.R.S32.HI UR53, URZ, 0x1f, UR52 ;  /* 0x0000001f3f357899 */ /* 0x000fe40008011434 */
[----:B------:R-:W-:Y:S01]  /*1f60*/  USHF.R.S32.HI UR15, URZ, 0x1f, UR14 ;  /* 0x0000001f3f0f7899 */ /* 0x000fe2000801140e */
[C---:B------:R-:W-:Y:S01]  /*1f70*/  VIADD R8, R7.reuse, -UR51 ;  /* 0x8000003307087c36 */ /* 0x040fe20008000000 */
[----:B------:R-:W-:Y:S01]  /*1f80*/  ULEA.HI UR43, UR43, -UR41, URZ, 0x7 ;  /* 0x800000292b2b7291 */ /* 0x000fe2000f8f383f */
[----:B------:R-:W-:Y:S01]  /*1f90*/  VIADD R18, R7, UR45 ;  /* 0x0000002d07127c36 */ /* 0x000fe20008000000 */
[----:B------:R-:W-:Y:S02]  /*1fa0*/  UISETP.GT.AND UP0, UPT, UR41, URZ, UPT ;  /* 0x0000003f2900728c */ /* 0x000fe4000bf04270 */
[----:B------:R-:W-:Y:S01]  /*1fb0*/  ULEA.HI UR53, UR53, UR52, URZ, 0x7 ;  /* 0x0000003435357291 */ /* 0x000fe2000f8f383f */
[----:B------:R-:W-:Y:S01]  /*1fc0*/  IADD3 R8, R3, UR45, R8 ;  /* 0x0000002d03087c10 */ /* 0x000fe2000fffe008 */
[----:B------:R-:W-:-:S02]  /*1fd0*/  USHF.R.S32.HI UR50, URZ, 0x7, UR50 ;  /* 0x000000073f327899 */ /* 0x000fc40008011432 */
[----:B------:R-:W-:Y:S02]  /*1fe0*/  ULEA.HI UR15, UR15, UR14, URZ, 0x7 ;  /* 0x0000000e0f0f7291 */ /* 0x000fe4000f8f383f */
[----:B------:R-:W-:Y:S01]  /*1ff0*/  USHF.R.S32.HI UR43, URZ, 0x7, UR43 ;  /* 0x000000073f2b7899 */ /* 0x000fe2000801142b */
[----:B------:R-:W-:Y:S01]  /*2000*/  UMOV UR46, 0x0 ;  /* 0x00000000002e7882 */ /* 0x000fe20000000000 */
[----:B------:R-:W-:Y:S01]  /*2010*/  UMOV UR47, 0x1 ;  /* 0x00000001002f7882 */ /* 0x000fe20000000000 */
[----:B------:R-:W-:Y:S02]  /*2020*/  ULEA.HI.SX32 UR15, UR15, 0x1, 0x19 ;  /* 0x000000010f0f7891 */ /* 0x000fe4000f8fca3f */
[----:B------:R-:W-:Y:S02]  /*2030*/  @UP1 UIMAD.WIDE UR48, UR53, 0x2000000, UR46 ;  /* 0x02000000353018a5 */ /* 0x000fe4000f8e022e */
[----:B------:R-:W-:Y:S02]  /*2040*/  UIADD3 UR43, -UR43, URZ, URZ ;  /* 0x0000003f2b2b7290 */ /* 0x000fe4000fffe13f */
[----:B------:R-:W-:-:S02]  /*2050*/  UIADD3 UR50, -UR50, URZ, URZ ;  /* 0x0000003f32327290 */ /* 0x000fc4000fffe13f */
[----:B------:R-:W-:Y:S02]  /*2060*/  ULOP3.LUT UR14, URZ, UR44, URZ, 0x33, !UPT ;  /* 0x0000002c3f0e7292 */ /* 0x000fe4000f8e333f */
[----:B------:R-:W-:Y:S01]  /*2070*/  UIADD3 UR41, UR41, -0x80, URZ ;  /* 0xffffff8029297890 */ /* 0x000fe2000fffe03f */
[----:B------:R-:W-:Y:S02]  /*2080*/  @!UP0 UMOV UR15, UR43 ;  /* 0x0000002b000f8c82 */ /* 0x000fe40008000000 */
[----:B------:R-:W-:Y:S01]  /*2090*/  @UP1 UMOV UR50, UR49 ;  /* 0x0000003100321c82 */ /* 0x000fe20008000000 */
[----:B------:R-:W-:Y:S02]  /*20a0*/  UIADD3 UR10, UR14, UR10, URZ ;  /* 0x0000000a0e0a7290 */ /* 0x000fe4000fffe03f */
[----:B------:R-:W-:Y:S02]  /*20b0*/  UISETP.LT.AND UP0, UPT, UR15, UR50, UPT ;  /* 0x000000320f00728c */ /* 0x000fe4000bf01270 */
[----:B------:R-:W-:-:S02]  /*20c0*/  USHF.L.U32 UR10, UR10, 0x7, URZ ;  /* 0x000000070a0a7899 */ /* 0x000fc4000800063f */
[----:B------:R-:W-:Y:S02]  /*20d0*/  USEL UR50, UR15, UR50, UP0 ;  /* 0x000000320f327287 */ /* 0x000fe40008000000 */
[----:B------:R-:W-:Y:S02]  /*20e0*/  USHF.R.S32.HI UR43, URZ, 0x1f, UR41 ;  /* 0x0000001f3f2b7899 */ /* 0x000fe40008011429 */
[----:B------:R-:W-:Y:S01]  /*20f0*/  UIADD3 UR14, UR50, -0x1, URZ ;  /* 0xffffffff320e7890 */ /* 0x000fe2000fffe03f */
[----:B------:R-:W-:Y:S01]  /*2100*/  VIADD R8, R8, UR10 ;  /* 0x0000000a08087c36 */ /* 0x000fe20008000000 */
[----:B------:R-:W-:Y:S01]  /*2110*/  ULDC UR15, c[0x0][0x480] ;  /* 0x00012000000f7ab9 */ /* 0x000fe20000000800 */
[----:B------:R-:W-:-:S03]  /*2120*/  ULEA.HI UR43, UR43, UR41, URZ, 0x7 ;  /* 0x000000292b2b7291 */ /* 0x000fc6000f8f383f */
[----:B------:R-:W-:Y:S01]  /*2130*/  VIMNMX R7, RZ, UR14, !PT ;  /* 0x0000000eff077c48 */ /* 0x000fe2000ffe0100 */
[----:B------:R-:W-:-:S04]  /*2140*/  USHF.R.S32.HI UR43, URZ, 0x7, UR43 ;  /* 0x000000073f2b7899 */ /* 0x000fc8000801142b */
[C---:B------:R-:W-:Y:S02]  /*2150*/  IMAD R18, R7.reuse, -0x80, R18 ;  /* 0xffffff8007127824 */ /* 0x040fe400078e0212 */
[----:B------:R-:W-:-:S05]  /*2160*/  IMAD R7, R7, -0x80, R8 ;  /* 0xffffff8007077824 */ /* 0x000fca00078e0208 */
[C-C-:B------:R-:W-:Y:S02]  /*2170*/  VIADDMNMX R9, R7.reuse, 0x1, R18.reuse, PT ;  /* 0x0000000107097846 */ /* 0x140fe40003800112 */
[----:B------:R-:W-:Y:S02]  /*2180*/  VIADDMNMX R18, R7, 0x9, R18, PT ;  /* 0x0000000907127846 */ /* 0x000fe40003800112 */
[----:B------:R-:W-:Y:S02]  /*2190*/  SHF.R.S32.HI R20, RZ, 0x1f, R9 ;  /* 0x0000001fff147819 */ /* 0x000fe40000011409 */
[----:B------:R-:W-:Y:S02]  /*21a0*/  SHF.R.S32.HI R7, RZ, 0x1f, R18 ;  /* 0x0000001fff077819 */ /* 0x000fe40000011412 */
[----:B------:R-:W-:Y:S02]  /*21b0*/  LEA.HI R20, R20, R9, RZ, 0x3 ;  /* 0x0000000914147211 */ /* 0x000fe400078f18ff */
[----:B------:R-:W-:-:S02]  /*21c0*/  LEA.HI R7, R7, R18, RZ, 0x3 ;  /* 0x0000001207077211 */ /* 0x000fc400078f18ff */
[----:B------:R-:W-:Y:S02]  /*21d0*/  LOP3.LUT R22, R20, 0xfffffff8, RZ, 0xc0, !PT ;  /* 0xfffffff814167812 */ /* 0x000fe400078ec0ff */
[----:B------:R-:W-:Y:S02]  /*21e0*/  SHF.R.S32.HI R20, RZ, 0x3, R20 ;  /* 0x00000003ff147819 */ /* 0x000fe40000011414 */
[CC--:B------:R-:W-:Y:S02]  /*21f0*/  ISETP.NE.AND P0, PT, R9.reuse, R22.reuse, PT ;  /* 0x000000160900720c */ /* 0x0c0fe40003f05270 */
[----:B------:R-:W-:Y:S02]  /*2200*/  IADD3 R13, -R20, 0x1, RZ ;  /* 0x00000001140d7810 */ /* 0x000fe40007ffe1ff */
[C---:B------:R-:W-:Y:S02]  /*2210*/  ISETP.LT.AND P0, PT, R9.reuse, RZ, P0 ;  /* 0x000000ff0900720c */ /* 0x040fe40000701270 */
[----:B------:R-:W-:Y:S01]  /*2220*/  VIADDMNMX R22, R9, -R22, 0x2, PT ;  /* 0x0000000209167446 */ /* 0x000fe20003800916 */
[----:B------:R-:W-:Y:S10]  /*2230*/  HGMMA.64x128x16.F32.BF16 R24, gdesc[UR36], R24 ;  /* 0x01e00000241879f0 */ /* 0x000ff40008701818 */
[----:B------:R-:W-:-:S05]  /*2240*/  @!P0 IMAD.MOV R13, RZ, RZ, -R20 ;  /* 0x000000ffff0d8224 */ /* 0x000fca00078e0a14 */
[----:B------:R-:W-:-:S04]  /*2250*/  IADD3 R22, -R22, R13, R13 ;  /* 0x0000000d16167210 */ /* 0x000fc80007ffe10d */
[----:B------:R-:W-:-:S05]  /*2260*/  VIMNMX R22, R22, -0x20, !PT ;  /* 0xffffffe016167848 */ /* 0x000fca0007fe0100 */
[----:B------:R-:W-:-:S05]  /*2270*/  VIADD R22, R22, 0x20 ;  /* 0x0000002016167836 */ /* 0x000fca0000000000 */
[----:B------:R-:W-:-:S04]  /*2280*/  SHF.R.U32.HI R22, RZ, R22, R21 ;  /* 0x00000016ff167219 */ /* 0x000fc80000011615 */
[C---:B------:R-:W-:Y:S02]  /*2290*/  R2P PR, R22.reuse, 0x7e ;  /* 0x0000007e16007804 */ /* 0x040fe40000000000 */
[----:B------:R-:W-:Y:S01]  /*22a0*/  LOP3.LUT R15, R22, 0x1, RZ, 0xc0, !PT ;  /* 0x00000001160f7812 */ /* 0x000fe200078ec0ff */
[----:B------:R-:W-:-:S12]  /*22b0*/  HGMMA.64x128x16.F32.BF16 R24, gdesc[UR32], R24 ;  /* 0x01e00000201879f0 */ /* 0x000fd80008701818 */
[----:B------:R-:W-:-:S12]  /*22c0*/  HGMMA.64x128x16.F32.BF16 R24, gdesc[UR28], R24 ;  /* 0x01e000001c1879f0 */ /* 0x000fd80008701818 */
[----:B------:R-:W-:-:S12]  /*22d0*/  HGMMA.64x128x16.F32.BF16 R24, gdesc[UR24], R24 ;  /* 0x01e00000181879f0 */ /* 0x000fd80008701818 */
[----:B------:R-:W-:-:S12]  /*22e0*/  HGMMA.64x128x16.F32.BF16 R24, gdesc[UR20], R24 ;  /* 0x01e00000141879f0 */ /* 0x000fd80008701818 */
[----:B------:R-:W-:-:S12]  /*22f0*/  HGMMA.64x128x16.F32.BF16 R24, gdesc[UR16], R24 ;  /* 0x01e00000101879f0 */ /* 0x000fd80008701818 */
[----:B------:R-:W-:Y:S03]  /*2300*/  HGMMA.64x128x16.F32.BF16 R24, gdesc[UR4], R24, gsb0 ;  /* 0x01e00000041879f0 */ /* 0x000fe60008001818 */
[----:B------:R-:W-:Y:S02]  /*2310*/  WARPGROUP.DEPBAR.LE gsb0, 0x0 ;  /* 0x00008000000079c5 */ /* 0x000fe40000010000 */
[----:B------:R-:W-:Y:S02]  /*2320*/  FSEL R9, R32, -INF , P4 ;  /* 0xff80000020097808 */ /* 0x000fe40002000000 */
[----:B------:R-:W-:Y:S02]  /*2330*/  FSEL R25, R25, -INF , P1 ;  /* 0xff80000019197808 */ /* 0x000fe40000800000 */
[----:B------:R-:W-:Y:S02]  /*2340*/  FSEL R28, R28, -INF , P2 ;  /* 0xff8000001c1c7808 */ /* 0x000fe40001000000 */
[----:B------:R-:W-:-:S02]  /*2350*/  FSEL R29, R29, -INF , P3 ;  /* 0xff8000001d1d7808 */ /* 0x000fc40001800000 */
[----:B------:R-:W-:Y:S02]  /*2360*/  FSEL R32, R33, -INF , P5 ;  /* 0xff80000021207808 */ /* 0x000fe40002800000 */
[----:B------:R-:W-:Y:S02]  /*2370*/  FSEL R13, R36, -INF , P6 ;  /* 0xff800000240d7808 */ /* 0x000fe40003000000 */
[----:B------:R-:W-:Y:S02]  /*2380*/  R2P PR, R22.B1, 0x7f ;  /* 0x0000007f16007804 */ /* 0x000fe40000001000 */
[----:B------:R-:W-:Y:S02]  /*2390*/  FMNMX R20, R25, R32, !PT ;  /* 0x0000002019147209 */ /* 0x000fe40007800000 */
[----:B------:R-:W-:Y:S02]  /*23a0*/  FMNMX R17, R28, R13, !PT ;  /* 0x0000000d1c117209 */ /* 0x000fe40007800000 */
[----:B------:R-:W-:-:S02]  /*23b0*/  FSEL R40, R40, -INF , P0 ;  /* 0xff80000028287808 */ /* 0x000fc40000000000 */
[----:B------:R-:W-:Y:S02]  /*23c0*/  FSEL R41, R41, -INF , P1 ;  /* 0xff80000029297808 */ /* 0x000fe40000800000 */
[----:B------:R-:W-:Y:S02]  /*23d0*/  FSEL R44, R44, -INF , P2 ;  /* 0xff8000002c2c7808 */ /* 0x000fe40001000000 */
[----:B------:R-:W-:Y:S02]  /*23e0*/  FSEL R45, R45, -INF , P3 ;  /* 0xff8000002d2d7808 */ /* 0x000fe40001800000 */
[----:B------:R-:W-:Y:S02]  /*23f0*/  FSEL R48, R48, -INF , P4 ;  /* 0xff80000030307808 */ /* 0x000fe40002000000 */
[----:B------:R-:W-:Y:S02]  /*2400*/  FSEL R49, R49, -INF , P5 ;  /* 0xff80000031317808 */ /* 0x000fe40002800000 */
[----:B------:R-:W-:-:S02]  /*2410*/  FSEL R52, R52, -INF , P6 ;  /* 0xff80000034347808 */ /* 0x000fc40003000000 */
[----:B------:R-:W-:Y:S02]  /*2420*/  R2P PR, R22.B2, 0x7f ;  /* 0x0000007f16007804 */ /* 0x000fe40000002000 */
[----:B------:R-:W-:Y:S02]  /*2430*/  FMNMX R20, R41, R20, !PT ;  /* 0x0000001429147209 */ /* 0x000fe40007800000 */
[----:B------:R-:W-:Y:S02]  /*2440*/  FMNMX R17, R44, R17, !PT ;  /* 0x000000112c117209 */ /* 0x000fe40007800000 */
[----:B------:R-:W-:Y:S02]  /*2450*/  FSEL R56, R56, -INF , P0 ;  /* 0xff80000038387808 */ /* 0x000fe40000000000 */
[----:B------:R-:W-:Y:S02]  /*2460*/  ISETP.NE.U32.AND P0, PT, R15, 0x1, PT ;  /* 0x000000010f00780c */ /* 0x000fe40003f05070 */
[----:B------:R-:W-:-:S02]  /*2470*/  FSEL R57, R57, -INF , P1 ;  /* 0xff80000039397808 */ /* 0x000fc40000800000 */
[----:B------:R-:W-:Y:S02]  /*2480*/  FSEL R24, R24, -INF , !P0 ;  /* 0xff80000018187808 */ /* 0x000fe40004000000 */
[----:B------:R-:W-:Y:S02]  /*2490*/  LOP3.LUT P0, RZ, R22, 0x80, RZ, 0xc0, !PT ;  /* 0x0000008016ff7812 */ /* 0x000fe4000780c0ff */
[----:B------:R-:W-:Y:S02]  /*24a0*/  FSEL R60, R60, -INF , P2 ;  /* 0xff8000003c3c7808 */ /* 0x000fe40001000000 */
[----:B------:R-:W-:Y:S02]  /*24b0*/  FSEL R36, R37, -INF , P0 ;  /* 0xff80000025247808 */ /* 0x000fe40000000000 */
[----:B------:R-:W-:Y:S02]  /*24c0*/  LOP3.LUT P0, RZ, R22, 0x8000, RZ, 0xc0, !PT ;  /* 0x0000800016ff7812 */ /* 0x000fe4000780c0ff */
[----:B------:R-:W-:-:S02]  /*24d0*/  FSEL R61, R61, -INF , P3 ;  /* 0xff8000003d3d7808 */ /* 0x000fc40001800000 */
[----:B------:R-:W-:Y:S02]  /*24e0*/  FSEL R53, R53, -INF , P0 ;  /* 0xff80000035357808 */ /* 0x000fe40000000000 */
[----:B------:R-:W-:Y:S02]  /*24f0*/  LOP3.LUT P0, RZ, R22, 0x800000, RZ, 0xc0, !PT ;  /* 0x0080000016ff7812 */ /* 0x000fe4000780c0ff */
        /* <DEDUP_REMOVED lines=8> */
[----:B------:R-:W-:Y:S02]  /*2580*/  ISETP.GT.AND P0, PT, R22, -0x1, PT ;  /* 0xffffffff1600780c */ /* 0x000fe40003f04270 */
[----:B------:R-:W-:-:S02]  /*2590*/  FMNMX R22, R29, R36, !PT ;  /* 0x000000241d167209 */ /* 0x000fc40007800000 */
[----:B------:R-:W-:Y:S02]  /*25a0*/  FMNMX R15, R40, R15, !PT ;  /* 0x0000000f280f7209 */ /* 0x000fe40007800000 */
[----:B------:R-:W-:Y:S02]  /*25b0*/  FMNMX R22, R45, R22, !PT ;  /* 0x000000162d167209 */ /* 0x000fe40007800000 */
[----:B------:R-:W-:Y:S02]  /*25c0*/  FMNMX R15, R48, R15, !PT ;  /* 0x0000000f300f7209 */ /* 0x000fe40007800000 */
[----:B------:R-:W-:Y:S02]  /*25d0*/  FMNMX R17, R52, R17, !PT ;  /* 0x0000001134117209 */ /* 0x000fe40007800000 */
[----:B------:R-:W-:Y:S02]  /*25e0*/  FMNMX R22, R53, R22, !PT ;  /* 0x0000001635167209 */ /* 0x000fe40007800000 */
[----:B------:R-:W-:-:S02]  /*25f0*/  FMNMX R15, R56, R15, !PT ;  /* 0x0000000f380f7209 */ /* 0x000fc40007800000 */
[----:B------:R-:W-:Y:S02]  /*2600*/  FMNMX R20, R57, R20, !PT ;  /* 0x0000001439147209 */ /* 0x000fe40007800000 */
[----:B------:R-:W-:Y:S02]  /*2610*/  FMNMX R17, R60, R17, !PT ;  /* 0x000000113c117209 */ /* 0x000fe40007800000 */
[----:B------:R-:W-:Y:S02]  /*2620*/  FMNMX R22, R61, R22, !PT ;  /* 0x000000163d167209 */ /* 0x000fe40007800000 */
[----:B------:R-:W-:Y:S02]  /*2630*/  FSEL R73, R73, -INF , P1 ;  /* 0xff80000049497808 */ /* 0x000fe40000800000 */
[----:B------:R-:W-:Y:S02]  /*2640*/  FSEL R76, R76, -INF , P2 ;  /* 0xff8000004c4c7808 */ /* 0x000fe40001000000 */
[----:B------:R-:W-:-:S02]  /*2650*/  FSEL R77, R77, -INF , P3 ;  /* 0xff8000004d4d7808 */ /* 0x000fc40001800000 */
[----:B------:R-:W-:Y:S02]  /*2660*/  FMNMX R15, R64, R15, !PT ;  /* 0x0000000f400f7209 */ /* 0x000fe40007800000 */
[----:B------:R-:W-:Y:S02]  /*2670*/  FMNMX R20, R65, R20, !PT ;  /* 0x0000001441147209 */ /* 0x000fe40007800000 */
[----:B------:R-:W-:Y:S02]  /*2680*/  FMNMX R17, R68, R17, !PT ;  /* 0x0000001144117209 */ /* 0x000fe40007800000 */
[----:B------:R-:W-:Y:S02]  /*2690*/  FMNMX R22, R69, R22, !PT ;  /* 0x0000001645167209 */ /* 0x000fe40007800000 */
[----:B------:R-:W-:Y:S02]  /*26a0*/  FSEL R85, R85, -INF , !P0 ;  /* 0xff80000055557808 */ /* 0x000fe40004000000 */
[----:B------:R-:W-:-:S02]  /*26b0*/  FSEL R80, R80, -INF , P4 ;  /* 0xff80000050507808 */ /* 0x000fc40002000000 */
[----:B------:R-:W-:Y:S02]  /*26c0*/  FSEL R81, R81, -INF , P5 ;  /* 0xff80000051517808 */ /* 0x000fe40002800000 */
[----:B------:R-:W-:Y:S02]  /*26d0*/  FSEL R84, R84, -INF , P6 ;  /* 0xff80000054547808 */ /* 0x000fe40003000000 */
[----:B------:R-:W-:Y:S02]  /*26e0*/  FMNMX R15, R72, R15, !PT ;  /* 0x0000000f480f7209 */ /* 0x000fe40007800000 */
[----:B------:R-:W-:Y:S02]  /*26f0*/  FMNMX R20, R73, R20, !PT ;  /* 0x0000001449147209 */ /* 0x000fe40007800000 */
[----:B------:R-:W-:Y:S02]  /*2700*/  FMNMX R17, R76, R17, !PT ;  /* 0x000000114c117209 */ /* 0x000fe40007800000 */
[----:B------:R-:W-:-:S02]  /*2710*/  FMNMX R22, R77, R22, !PT ;  /* 0x000000164d167209 */ /* 0x000fc40007800000 */
[----:B------:R-:W-:Y:S02]  /*2720*/  FMNMX R15, R80, R15, !PT ;  /* 0x0000000f500f7209 */ /* 0x000fe40007800000 */
[----:B------:R-:W-:Y:S02]  /*2730*/  FMNMX R20, R81, R20, !PT ;  /* 0x0000001451147209 */ /* 0x000fe40007800000 */
[----:B------:R-:W-:Y:S02]  /*2740*/  FMNMX R17, R84, R17, !PT ;  /* 0x0000001154117209 */ /* 0x000fe40007800000 */
[----:B------:R-:W-:Y:S02]  /*2750*/  FMNMX R22, R85, R22, !PT ;  /* 0x0000001655167209 */ /* 0x000fe40007800000 */
[----:B------:R-:W-:Y:S02]  /*2760*/  FMNMX R15, R15, R20, !PT ;  /* 0x000000140f0f7209 */ /* 0x000fe40007800000 */
[----:B------:R-:W-:-:S02]  /*2770*/  FMNMX R22, R17, R22, !PT ;  /* 0x0000001611167209 */ /* 0x000fc40007800000 */
[----:B------:R-:W-:Y:S02]  /*2780*/  SHF.R.S32.HI R17, RZ, 0x3, R7 ;  /* 0x00000003ff117819 */ /* 0x000fe40000011407 */
[----:B------:R-:W-:-:S05]  /*2790*/  FMNMX R22, R15, R22, !PT ;  /* 0x000000160f167209 */ /* 0x000fca0007800000 */
[----:B------:R-:W1:Y:S02]  /*27a0*/  SHFL.BFLY PT, R15, R22, 0x2, 0x1f ;  /* 0x0c401f00160f7f89 */ /* 0x000e6400000e0000 */
[----:B-1----:R-:W-:Y:S02]  /*27b0*/  FMNMX R20, R22, R15, !PT ;  /* 0x0000000f16147209 */ /* 0x002fe40007800000 */
[----:B------:R-:W-:-:S03]  /*27c0*/  LOP3.LUT R15, R7, 0xfffffff8, RZ, 0xc0, !PT ;  /* 0xfffffff8070f7812 */ /* 0x000fc600078ec0ff */
[----:B------:R-:W1:Y:S01]  /*27d0*/  SHFL.BFLY PT, R19, R20, 0x1, 0x1f ;  /* 0x0c201f0014137f89 */ /* 0x000e6200000e0000 */
[----:B------:R-:W-:-:S04]  /*27e0*/  ISETP.NE.AND P0, PT, R18, R15, PT ;  /* 0x0000000f1200720c */ /* 0x000fc80003f05270 */
[C---:B------:R-:W-:Y:S02]  /*27f0*/  ISETP.LT.AND P0, PT, R18.reuse, RZ, P0 ;  /* 0x000000ff1200720c */ /* 0x040fe40000701270 */
[----:B------:R-:W-:Y:S02]  /*2800*/  VIADDMNMX R18, R18, -R15, 0x2, PT ;  /* 0x0000000212127446 */ /* 0x000fe4000380090f */
[----:B-1----:R-:W-:Y:S02]  /*2810*/  FMNMX R7, R20, R19, !PT ;  /* 0x0000001314077209 */ /* 0x002fe40007800000 */
[----:B------:R-:W-:-:S07]  /*2820*/  IADD3 R19, -R17, 0x1, RZ ;  /* 0x0000000111137810 */ /* 0x000fce0007ffe1ff */
[----:B------:R-:W-:Y:S01]  /*2830*/  @!P0 IMAD.MOV R19, RZ, RZ, -R17 ;  /* 0x000000ffff138224 */ /* 0x000fe200078e0a11 */
[----:B------:R-:W-:-:S04]  /*2840*/  FSETP.NEU.AND P1, PT, R7, -INF , PT ;  /* 0xff8000000700780b */ /* 0x000fc80003f2d000 */
[----:B------:R-:W-:Y:S02]  /*2850*/  IADD3 R18, -R18, R19, R19 ;  /* 0x0000001312127210 */ /* 0x000fe40007ffe113 */
[----:B------:R-:W-:Y:S02]  /*2860*/  FSEL R15, R7, RZ, P1 ;  /* 0x000000ff070f7208 */ /* 0x000fe40000800000 */
[----:B------:R-:W-:-:S03]  /*2870*/  VIMNMX R18, R18, -0x20, !PT ;  /* 0xffffffe012127848 */ /* 0x000fc60007fe0100 */
[----:B------:R-:W-:Y:S02]  /*2880*/  FMUL R97, R15, UR15 ;  /* 0x0000000f0f617c20 */ /* 0x000fe40008400000 */
[----:B------:R-:W-:Y:S02]  /*2890*/  VIADD R15, R18, 0x20 ;  /* 0x00000020120f7836 */ /* 0x000fe40000000000 */
[--C-:B------:R-:W-:Y:S01]  /*28a0*/  FFMA R22, R9, UR15, -R97.reuse ;  /* 0x0000000f09167c23 */ /* 0x100fe20008000861 */
[--C-:B------:R-:W-:Y:S01]  /*28b0*/  FFMA R19, R25, UR15, -R97.reuse ;  /* 0x0000000f19137c23 */ /* 0x100fe20008000861 */
[----:B------:R-:W-:Y:S01]  /*28c0*/  FFMA R25, R13, UR15, -R97 ;  /* 0x0000000f0d197c23 */ /* 0x000fe20008000861 */
[----:B------:R-:W-:Y:S01]  /*28d0*/  SHF.R.U32.HI R15, RZ, R15, R21 ;  /* 0x0000000fff0f7219 */ /* 0x000fe20000011615 */
[--C-:B------:R-:W-:Y:S01]  /*28e0*/  FFMA R23, R32, UR15, -R97.reuse ;  /* 0x0000000f20177c23 */ /* 0x100fe20008000861 */
[--C-:B------:R-:W-:Y:S01]  /*28f0*/  FFMA R24, R24, UR15, -R97.reuse ;  /* 0x0000000f18187c23 */ /* 0x100fe20008000861 */
[--C-:B------:R-:W-:Y:S01]  /*2900*/  FFMA R20, R28, UR15, -R97.reuse ;  /* 0x0000000f1c147c23 */ /* 0x100fe20008000861 */
[C---:B------:R-:W-:Y:S01]  /*2910*/  R2P PR, R15.reuse, 0x7e ;  /* 0x0000007e0f007804 */ /* 0x040fe20000000000 */
[--C-:B------:R-:W-:Y:S01]  /*2920*/  FFMA R28, R36, UR15, -R97.reuse ;  /* 0x0000000f241c7c23 */ /* 0x100fe20008000861 */
[----:B------:R-:W-:Y:S01]  /*2930*/  LOP3.LUT R9, R15, 0x1, RZ, 0xc0, !PT ;  /* 0x000000010f097812 */ /* 0x000fe200078ec0ff */
[----:B------:R1:W2:Y:S01]  /*2940*/  MUFU.EX2 R18, R24 ;  /* 0x0000001800127308 */ /* 0x0002a20000000800 */
[--C-:B------:R-:W-:Y:S01]  /*2950*/  FFMA R21, R29, UR15, -R97.reuse ;  /* 0x0000000f1d157c23 */ /* 0x100fe20008000861 */
[----:B------:R-:W-:Y:S01]  /*2960*/  FSEL R90, R35, -INF , P5 ;  /* 0xff800000235a7808 */ /* 0x000fe20002800000 */
[--C-:B------:R-:W-:Y:S01]  /*2970*/  FFMA R29, R48, UR15, -R97.reuse ;  /* 0x0000000f301d7c23 */ /* 0x100fe20008000861 */
[----:B------:R-:W-:Y:S01]  /*2980*/  FSEL R17, R27, -INF , P1 ;  /* 0xff8000001b117808 */ /* 0x000fe20000800000 */
[--C-:B------:R-:W-:Y:S01]  /*2990*/  FFMA R27, R41, UR15, -R97.reuse ;  /* 0x0000000f291b7c23 */ /* 0x100fe20008000861 */
[----:B------:R-:W-:Y:S01]  /*29a0*/  FSEL R88, R30, -INF , P2 ;  /* 0xff8000001e587808 */ /* 0x000fe20001000000 */
[--C-:B------:R-:W-:Y:S01]  /*29b0*/  FFMA R41, R68, UR15, -R97.reuse ;  /* 0x0000000f44297c23 */ /* 0x100fe20008000861 */
[----:B------:R-:W-:Y:S01]  /*29c0*/  FSEL R89, R31, -INF , P3 ;  /* 0xff8000001f597808 */ /* 0x000fe20001800000 */
[--C-:B-1----:R-:W-:Y:S01]  /*29d0*/  FFMA R24, R40, UR15, -R97.reuse ;  /* 0x0000000f28187c23 */ /* 0x102fe20008000861 */
[----:B------:R-:W-:Y:S01]  /*29e0*/  FSEL R34, R34, -INF , P4 ;  /* 0xff80000022227808 */ /* 0x000fe20002000000 */
[--C-:B------:R-:W-:Y:S01]  /*29f0*/  FFMA R31, R52, UR15, -R97.reuse ;  /* 0x0000000f341f7c23 */ /* 0x100fe20008000861 */
[----:B------:R-:W-:Y:S01]  /*2a00*/  FSEL R35, R38, -INF , P6 ;  /* 0xff80000026237808 */ /* 0x000fe20003000000 */
[----:B------:R-:W1:Y:S01]  /*2a10*/  MUFU.EX2 R19, R19 ;  /* 0x0000001300137308 */ /* 0x000e620000000800 */
[----:B------:R-:W-:Y:S01]  /*2a20*/  R2P PR, R15.B1, 0x7f ;  /* 0x0000007f0f007804 */ /* 0x000fe20000001000 */
[--C-:B------:R-:W-:Y:S01]  /*2a30*/  FFMA R48, R77, UR15, -R97.reuse ;  /* 0x0000000f4d307c23 */ /* 0x100fe20008000861 */
[----:B------:R-:W-:Y:S01]  /*2a40*/  FMNMX R38, R88, R35, !PT ;  /* 0x0000002358267209 */ /* 0x000fe20007800000 */
[--C-:B------:R-:W-:Y:S01]  /*2a50*/  FFMA R33, R45, UR15, -R97.reuse ;  /* 0x0000000f2d217c23 */ /* 0x100fe20008000861 */
[--C-:B------:R-:W-:Y:S01]  /*2a60*/  FFMA R45, R61, UR15, -R97.reuse ;  /* 0x0000000f3d2d7c23 */ /* 0x100fe20008000861 */
[----:B------:R-:W-:Y:S01]  /*2a70*/  FSEL R91, R42, -INF , P0 ;  /* 0xff8000002a5b7808 */ /* 0x000fe20000000000 */
[--C-:B------:R-:W-:Y:S01]  /*2a80*/  FFMA R30, R49, UR15, -R97.reuse ;  /* 0x0000000f311e7c23 */ /* 0x100fe20008000861 */
[----:B------:R-:W-:Y:S01]  /*2a90*/  FSEL R92, R43, -INF , P1 ;  /* 0xff8000002b5c7808 */ /* 0x000fe20000800000 */
[----:B------:R-:W3:Y:S01]  /*2aa0*/  MUFU.EX2 R20, R20 ;  /* 0x0000001400147308 */ /* 0x000ee20000000800 */
[----:B------:R-:W-:Y:S01]  /*2ab0*/  FSEL R93, R46, -INF , P2 ;  /* 0xff8000002e5d7808 */ /* 0x000fe20001000000 */
[--C-:B------:R-:W-:Y:S01]  /*2ac0*/  FFMA R43, R72, UR15, -R97.reuse ;  /* 0x0000000f482b7c23 */ /* 0x100fe20008000861 */
[----:B------:R-:W-:Y:S01]  /*2ad0*/  FSEL R94, R47, -INF , P3 ;  /* 0xff8000002f5e7808 */ /* 0x000fe20001800000 */
[--C-:B------:R-:W-:Y:S01]  /*2ae0*/  FFMA R47, R76, UR15, -R97.reuse ;  /* 0x0000000f4c2f7c23 */ /* 0x100fe20008000861 */
[----:B------:R-:W-:Y:S01]  /*2af0*/  FSEL R95, R50, -INF , P4 ;  /* 0xff800000325f7808 */ /* 0x000fe20002000000 */
[--C-:B------:R-:W-:Y:S01]  /*2b00*/  FFMA R49, R80, UR15, -R97.reuse ;  /* 0x0000000f50317c23 */ /* 0x100fe20008000861 */
[----:B------:R-:W-:Y:S01]  /*2b10*/  FSEL R96, R51, -INF , P5 ;  /* 0xff80000033607808 */ /* 0x000fe20002800000 */
[----:B------:R-:W-:Y:S01]  /*2b20*/  MUFU.EX2 R21, R21 ;  /* 0x0000001500157308 */ /* 0x000fe20000000800 */
[----:B------:R-:W-:Y:S01]  /*2b30*/  FSEL R54, R54, -INF , P6 ;  /* 0xff80000036367808 */ /* 0x000fe20003000000 */
[--C-:B------:R-:W-:Y:S01]  /*2b40*/  FFMA R50, R81, UR15, -R97.reuse ;  /* 0x0000000f51327c23 */ /* 0x100fe20008000861 */
[----:B------:R-:W-:Y:S01]  /*2b50*/  R2P PR, R15.B2, 0x7f ;  /* 0x0000007f0f007804 */ /* 0x000fe20000002000 */
[----:B------:R-:W-:Y:S01]  /*2b60*/  FFMA R51, R84, UR15, -R97 ;  /* 0x0000000f54337c23 */ /* 0x000fe20008000861 */
[----:B------:R-:W-:-:S03]  /*2b70*/  FMNMX R37, R93, R38, !PT ;  /* 0x000000265d257209 */ /* 0x000fc60007800000 */
[----:B------:R-:W-:Y:S01]  /*2b80*/  FSEL R58, R58, -INF , P0 ;  /* 0xff8000003a3a7808 */ /* 0x000fe20000000000 */
[----:B------:R-:W-:Y:S01]  /*2b90*/  MUFU.EX2 R22, R22 ;  /* 0x0000001600167308 */ /* 0x000fe20000000800 */
[----:B------:R-:W-:Y:S02]  /*2ba0*/  ISETP.NE.U32.AND P0, PT, R9, 0x1, PT ;  /* 0x000000010900780c */ /* 0x000fe40003f05070 */
[----:B------:R-:W-:Y:S02]  /*2bb0*/  FSEL R59, R59, -INF , P1 ;  /* 0xff8000003b3b7808 */ /* 0x000fe40000800000 */
[----:B------:R-:W-:Y:S01]  /*2bc0*/  FSEL R13, R26, -INF , !P0 ;  /* 0xff8000001a0d7808 */ /* 0x000fe20004000000 */
[----:B------:R-:W-:Y:S01]  /*2bd0*/  FFMA R26, R44, UR15, -R97 ;  /* 0x0000000f2c1a7c23 */ /* 0x000fe20008000861 */
[----:B------:R-:W-:Y:S01]  /*2be0*/  LOP3.LUT P0, RZ, R15, 0x80, RZ, 0xc0, !PT ;  /* 0x000000800fff7812 */ /* 0x000fe2000780c0ff */
[----:B------:R-:W-:Y:S01]  /*2bf0*/  MUFU.EX2 R23, R23 ;  /* 0x0000001700177308 */ /* 0x000fe20000000800 */
[----:B------:R-:W-:-:S02]  /*2c00*/  FSEL R62, R62, -INF , P2 ;  /* 0xff8000003e3e7808 */ /* 0x000fc40001000000 */
[----:B------:R-:W-:Y:S01]  /*2c10*/  FSEL R32, R39, -INF , P0 ;  /* 0xff80000027207808 */ /* 0x000fe20000000000 */
[----:B------:R-:W-:Y:S01]  /*2c20*/  FFMA R39, R64, UR15, -R97 ;  /* 0x0000000f40277c23 */ /* 0x000fe20008000861 */
[----:B------:R-:W-:Y:S02]  /*2c30*/  LOP3.LUT P0, RZ, R15, 0x8000, RZ, 0xc0, !PT ;  /* 0x000080000fff7812 */ /* 0x000fe4000780c0ff */
[----:B------:R-:W-:Y:S01]  /*2c40*/  FSEL R63, R63, -INF , P3 ;  /* 0xff8000003f3f7808 */ /* 0x000fe20001800000 */
[----:B------:R-:W-:Y:S01]  /*2c50*/  MUFU.EX2 R25, R25 ;  /* 0x0000001900197308 */ /* 0x000fe20000000800 */
[----:B------:R-:W-:Y:S02]  /*2c60*/  FSEL R55, R55, -INF , P0 ;  /* 0xff80000037377808 */ /* 0x000fe40000000000 */
[----:B------:R-:W-:Y:S02]  /*2c70*/  LOP3.LUT P0, RZ, R15, 0x800000, RZ, 0xc0, !PT ;  /* 0x008000000fff7812 */ /* 0x000fe4000780c0ff */
[----:B------:R-:W-:-:S02]  /*2c80*/  FSEL R66, R66, -INF , P4 ;  /* 0xff80000042427808 */ /* 0x000fc40002000000 */
[----:B------:R-:W-:Y:S01]  /*2c90*/  FSEL R71, R71, -INF , P0 ;  /* 0xff80000047477808 */ /* 0x000fe20000000000 */
[----:B------:R-:W-:Y:S01]  /*2ca0*/  MUFU.EX2 R28, R28 ;  /* 0x0000001c001c7308 */ /* 0x000fe20000000800 */
[----:B------:R-:W-:Y:S02]  /*2cb0*/  FSEL R67, R67, -INF , P5 ;  /* 0xff80000043437808 */ /* 0x000fe40002800000 */
[----:B------:R-:W-:Y:S02]  /*2cc0*/  FSEL R70, R70, -INF , P6 ;  /* 0xff80000046467808 */ /* 0x000fe40003000000 */
[----:B------:R-:W-:Y:S02]  /*2cd0*/  R2P PR, R15.B3, 0x7f ;  /* 0x0000007f0f007804 */ /* 0x000fe40000003000 */
[----:B------:R-:W-:Y:S01]  /*2ce0*/  FMNMX R36, R13, R34, !PT ;  /* 0x000000220d247209 */ /* 0x000fe20007800000 */
[----:B------:R-:W-:Y:S01]  /*2cf0*/  MUFU.EX2 R24, R24 ;  /* 0x0000001800187308 */ /* 0x000fe20000000800 */
[----:B------:R-:W-:-:S02]  /*2d00*/  FMNMX R9, R17, R90, !PT ;  /* 0x0000005a11097209 */ /* 0x000fc40007800000 */
[----:B------:R-:W-:Y:S02]  /*2d10*/  FSEL R74, R74, -INF , P0 ;  /* 0xff8000004a4a7808 */ /* 0x000fe40000000000 */
[----:B------:R-:W-:Y:S02]  /*2d20*/  ISETP.GT.AND P0, PT, R15, -0x1, PT ;  /* 0xffffffff0f00780c */ /* 0x000fe40003f04270 */
[----:B------:R-:W-:Y:S01]  /*2d30*/  FMNMX R15, R89, R32, !PT ;  /* 0x00000020590f7209 */ /* 0x000fe20007800000 */
[----:B------:R-:W-:Y:S01]  /*2d40*/  MUFU.EX2 R27, R27 ;  /* 0x0000001b001b7308 */ /* 0x000fe20000000800 */
[----:B------:R-:W-:Y:S01]  /*2d50*/  FMNMX R40, R91, R36, !PT ;  /* 0x000000245b287209 */ /* 0x000fe20007800000 */
[----:B------:R-:W-:Y:S01]  /*2d60*/  FFMA R36, R53, UR15, -R97 ;  /* 0x0000000f35247c23 */ /* 0x000fe20008000861 */
[----:B------:R-:W-:Y:S02]  /*2d70*/  FMNMX R9, R92, R9, !PT ;  /* 0x000000095c097209 */ /* 0x000fe40007800000 */
[----:B------:R-:W-:-:S02]  /*2d80*/  FMNMX R38, R94, R15, !PT ;  /* 0x0000000f5e267209 */ /* 0x000fc40007800000 */
[----:B------:R-:W-:Y:S01]  /*2d90*/  FMNMX R15, R95, R40, !PT ;  /* 0x000000285f0f7209 */ /* 0x000fe20007800000 */
[----:B------:R-:W-:Y:S01]  /*2da0*/  MUFU.EX2 R26, R26 ;  /* 0x0000001a001a7308 */ /* 0x000fe20000000800 */
[----:B------:R-:W-:Y:S02]  /*2db0*/  FMNMX R40, R96, R9, !PT ;  /* 0x0000000960287209 */ /* 0x000fe40007800000 */
[----:B------:R-:W-:Y:S01]  /*2dc0*/  FMNMX R9, R54, R37, !PT ;  /* 0x0000002536097209 */ /* 0x000fe20007800000 */
[----:B------:R-:W-:Y:S01]  /*2dd0*/  FFMA R37, R56, UR15, -R97 ;  /* 0x0000000f38257c23 */ /* 0x000fe20008000861 */
[----:B------:R-:W-:Y:S02]  /*2de0*/  FMNMX R38, R55, R38, !PT ;  /* 0x0000002637267209 */ /* 0x000fe40007800000 */
[----:B------:R-:W-:Y:S01]  /*2df0*/  FMNMX R15, R58, R15, !PT ;  /* 0x0000000f3a0f7209 */ /* 0x000fe20007800000 */
[----:B------:R-:W-:Y:S01]  /*2e00*/  MUFU.EX2 R33, R33 ;  /* 0x0000002100217308 */ /* 0x000fe20000000800 */
[----:B------:R-:W-:-:S02]  /*2e10*/  FMNMX R40, R59, R40, !PT ;  /* 0x000000283b287209 */ /* 0x000fc40007800000 */
[----:B------:R-:W-:Y:S02]  /*2e20*/  FMNMX R9, R62, R9, !PT ;  /* 0x000000093e097209 */ /* 0x000fe40007800000 */
[----:B------:R-:W-:Y:S01]  /*2e30*/  FMNMX R42, R63, R38, !PT ;  /* 0x000000263f2a7209 */ /* 0x000fe20007800000 */
[----:B------:R-:W-:Y:S01]  /*2e40*/  FFMA R38, R57, UR15, -R97 ;  /* 0x0000000f39267c23 */ /* 0x000fe20008000861 */
[----:B------:R-:W-:Y:S01]  /*2e50*/  FSEL R75, R75, -INF , P1 ;  /* 0xff8000004b4b7808 */ /* 0x000fe20000800000 */
[----:B------:R-:W-:Y:S01]  /*2e60*/  MUFU.EX2 R29, R29 ;  /* 0x0000001d001d7308 */ /* 0x000fe20000000800 */
[----:B------:R-:W-:Y:S02]  /*2e70*/  FSEL R78, R78, -INF , P2 ;  /* 0xff8000004e4e7808 */ /* 0x000fe40001000000 */
[----:B------:R-:W-:Y:S02]  /*2e80*/  FSEL R79, R79, -INF , P3 ;  /* 0xff8000004f4f7808 */ /* 0x000fe40001800000 */
[----:B------:R-:W-:-:S02]  /*2e90*/  FMNMX R15, R66, R15, !PT ;  /* 0x0000000f420f7209 */ /* 0x000fc40007800000 */
[----:B------:R-:W-:Y:S01]  /*2ea0*/  FMNMX R40, R67, R40, !PT ;  /* 0x0000002843287209 */ /* 0x000fe20007800000 */
[----:B------:R-:W-:Y:S01]  /*2eb0*/  MUFU.EX2 R30, R30 ;  /* 0x0000001e001e7308 */ /* 0x000fe20000000800 */
[----:B------:R-:W-:Y:S02]  /*2ec0*/  FMNMX R9, R70, R9, !PT ;  /* 0x0000000946097209 */ /* 0x000fe40007800000 */
[----:B------:R-:W-:Y:S02]  /*2ed0*/  FMNMX R42, R71, R42, !PT ;  /* 0x0000002a472a7209 */ /* 0x000fe40007800000 */
[----:B------:R-:W-:Y:S02]  /*2ee0*/  FSEL R87, R87, -INF , !P0 ;  /* 0xff80000057577808 */ /* 0x000fe40004000000 */
[----:B------:R-:W-:Y:S01]  /*2ef0*/  FSEL R82, R82, -INF , P4 ;  /* 0xff80000052527808 */ /* 0x000fe20002000000 */
[----:B------:R-:W-:Y:S01]  /*2f00*/  MUFU.EX2 R31, R31 ;  /* 0x0000001f001f7308 */ /* 0x000fe20000000800 */
[----:B------:R-:W-:-:S02]  /*2f10*/  FSEL R83, R83, -INF , P5 ;  /* 0xff80000053537808 */ /* 0x000fc40002800000 */
[----:B------:R-:W-:Y:S02]  /*2f20*/  FSEL R86, R86, -INF , P6 ;  /* 0xff80000056567808 */ /* 0x000fe40003000000 */
[----:B------:R-:W-:Y:S02]  /*2f30*/  FMNMX R15, R74, R15, !PT ;  /* 0x0000000f4a0f7209 */ /* 0x000fe40007800000 */
[----:B------:R-:W-:Y:S01]  /*2f40*/  FMNMX R40, R75, R40, !PT ;  /* 0x000000284b287209 */ /* 0x000fe20007800000 */
[----:B------:R-:W-:Y:S01]  /*2f50*/  MUFU.EX2 R36, R36 ;  /* 0x0000002400247308 */ /* 0x000fe20000000800 */
[----:B------:R-:W-:Y:S02]  /*2f60*/  FMNMX R9, R78, R9, !PT ;  /* 0x000000094e097209 */ /* 0x000fe40007800000 */
[----:B------:R-:W-:Y:S01]  /*2f70*/  FMNMX R44, R79, R42, !PT ;  /* 0x0000002a4f2c7209 */ /* 0x000fe20007800000 */
[----:B------:R-:W-:Y:S01]  /*2f80*/  FFMA R42, R60, UR15, -R97 ;  /* 0x0000000f3c2a7c23 */ /* 0x000fe20008000861 */
[----:B------:R-:W-:-:S02]  /*2f90*/  FMNMX R15, R82, R15, !PT ;  /* 0x0000000f520f7209 */ /* 0x000fc40007800000 */
[----:B------:R-:W-:Y:S01]  /*2fa0*/  FMNMX R40, R83, R40, !PT ;  /* 0x0000002853287209 */ /* 0x000fe20007800000 */
[----:B------:R-:W-:Y:S01]  /*2fb0*/  MUFU.EX2 R37, R37 ;  /* 0x0000002500257308 */ /* 0x000fe20000000800 */
[----:B------:R-:W-:Y:S02]  /*2fc0*/  FMNMX R9, R86, R9, !PT ;  /* 0x0000000956097209 */ /* 0x000fe40007800000 */
[----:B------:R-:W-:Y:S02]  /*2fd0*/  FMNMX R44, R87, R44, !PT ;  /* 0x0000002c572c7209 */ /* 0x000fe40007800000 */
[----:B------:R-:W-:Y:S01]  /*2fe0*/  FMNMX R15, R15, R40, !PT ;  /* 0x000000280f0f7209 */ /* 0x000fe20007800000 */
[--C-:B------:R-:W-:Y:S01]  /*2ff0*/  FFMA R40, R65, UR15, -R97.reuse ;  /* 0x0000000f41287c23 */ /* 0x100fe20008000861 */
[----:B------:R-:W-:Y:S01]  /*3000*/  FMNMX R44, R9, R44, !PT ;  /* 0x0000002c092c7209 */ /* 0x000fe20007800000 */
[----:B------:R-:W-:Y:S03]  /*3010*/  MUFU.EX2 R38, R38 ;  /* 0x0000002600267308 */ /* 0x000fe60000000800 */
[----:B------:R-:W-:Y:S01]  /*3020*/  FMNMX R15, R15, R44, !PT ;  /* 0x0000002c0f0f7209 */ /* 0x000fe20007800000 */
[----:B------:R-:W-:-:S04]  /*3030*/  FFMA R44, R69, UR15, -R97 ;  /* 0x0000000f452c7c23 */ /* 0x000fc80008000861 */
[----:B------:R-:W4:Y:S01]  /*3040*/  SHFL.BFLY PT, R46, R15, 0x2, 0x1f ;  /* 0x0c401f000f2e7f89 */ /* 0x000f2200000e0000 */
[----:B------:R-:W-:Y:S08]  /*3050*/  MUFU.EX2 R42, R42 ;  /* 0x0000002a002a7308 */ /* 0x000ff00000000800 */
[----:B------:R-:W-:Y:S08]  /*3060*/  MUFU.EX2 R45, R45 ;  /* 0x0000002d002d7308 */ /* 0x000ff00000000800 */
[----:B------:R-:W-:Y:S01]  /*3070*/  MUFU.EX2 R39, R39 ;  /* 0x0000002700277308 */ /* 0x000fe20000000800 */
[----:B----4-:R-:W-:Y:S01]  /*3080*/  FMNMX R52, R15, R46, !PT ;  /* 0x0000002e0f347209 */ /* 0x010fe20007800000 */
[----:B------:R-:W-:-:S06]  /*3090*/  FFMA R46, R73, UR15, -R97 ;  /* 0x0000000f492e7c23 */ /* 0x000fcc0008000861 */
[----:B------:R-:W-:Y:S01]  /*30a0*/  MUFU.EX2 R40, R40 ;  /* 0x0000002800287308 */ /* 0x000fe20000000800 */
[----:B------:R-:W4:Y:S07]  /*30b0*/  SHFL.BFLY PT, R9, R52, 0x1, 0x1f ;  /* 0x0c201f0034097f89 */ /* 0x000f2e00000e0000 */
[----:B------:R-:W-:Y:S08]  /*30c0*/  MUFU.EX2 R41, R41 ;  /* 0x0000002900297308 */ /* 0x000ff00000000800 */
[----:B------:R-:W-:Y:S08]  /*30d0*/  MUFU.EX2 R44, R44 ;  /* 0x0000002c002c7308 */ /* 0x000ff00000000800 */
[----:B------:R-:W-:Y:S01]  /*30e0*/  MUFU.EX2 R43, R43 ;  /* 0x0000002b002b7308 */ /* 0x000fe20000000800 */
[----:B----4-:R-:W-:Y:S01]  /*30f0*/  FMNMX R9, R52, R9, !PT ;  /* 0x0000000934097209 */ /* 0x010fe20007800000 */
[----:B------:R-:W-:-:S03]  /*3100*/  FFMA R52, R85, UR15, -R97 ;  /* 0x0000000f55347c23 */ /* 0x000fc60008000861 */
[----:B------:R-:W-:-:S03]  /*3110*/  FSETP.NEU.AND P0, PT, R9, -INF , PT ;  /* 0xff8000000900780b */ /* 0x000fc60003f0d000 */
[----:B------:R-:W-:Y:S01]  /*3120*/  MUFU.EX2 R46, R46 ;  /* 0x0000002e002e7308 */ /* 0x000fe20000000800 */
[----:B------:R-:W-:Y:S02]  /*3130*/  FSEL R15, R9, RZ, P0 ;  /* 0x000000ff090f7208 */ /* 0x000fe40000000000 */
[----:B------:R-:W-:Y:S01]  /*3140*/  LOP3.LUT P0, RZ, R11, 0x1f, RZ, 0xc0, !PT ;  /* 0x0000001f0bff7812 */ /* 0x000fe2000780c0ff */
[----:B------:R-:W-:Y:S02]  /*3150*/  IMAD.MOV.U32 R11, RZ, RZ, RZ ;  /* 0x000000ffff0b7224 */ /* 0x000fe400078e00ff */
[----:B------:R-:W-:Y:S01]  /*3160*/  FMUL R53, R15, UR15 ;  /* 0x0000000f0f357c20 */ /* 0x000fe20008400000 */
[----:B------:R-:W-:Y:S01]  /*3170*/  IMAD.MOV.U32 R15, RZ, RZ, RZ ;  /* 0x000000ffff0f7224 */ /* 0x000fe200078e00ff */
[----:B------:R-:W-:Y:S01]  /*3180*/  MUFU.EX2 R47, R47 ;  /* 0x0000002f002f7308 */ /* 0x000fe20000000800 */
[----:B------:R-:W-:Y:S01]  /*3190*/  MOV R68, R10 ;  /* 0x0000000a00447202 */ /* 0x000fe20000000f00 */
[--C-:B------:R-:W-:Y:S01]  /*31a0*/  FFMA R17, R17, UR15, -R53.reuse ;  /* 0x0000000f11117c23 */ /* 0x100fe20008000835 */
[--C-:B------:R-:W-:Y:S01]  /*31b0*/  FFMA R13, R13, UR15, -R53.reuse ;  /* 0x0000000f0d0d7c23 */ /* 0x100fe20008000835 */
[--C-:B------:R-:W-:Y:S01]  /*31c0*/  FFMA R88, R88, UR15, -R53.reuse ;  /* 0x0000000f58587c23 */ /* 0x100fe20008000835 */
[----:B------:R-:W-:Y:S01]  /*31d0*/  MOV R72, R14 ;  /* 0x0000000e00487202 */ /* 0x000fe20000000f00 */
[--C-:B------:R-:W-:Y:S01]  /*31e0*/  FFMA R89, R89, UR15, -R53.reuse ;  /* 0x0000000f59597c23 */ /* 0x100fe20008000835 */
[--C-:B------:R-:W-:Y:S01]  /*31f0*/  FFMA R34, R34, UR15, -R53.reuse ;  /* 0x0000000f22227c23 */ /* 0x100fe20008000835 */
[----:B------:R4:W-:Y:S01]  /*3200*/  MUFU.EX2 R57, R17 ;  /* 0x0000001100397308 */ /* 0x0009e20000000800 */
[--C-:B------:R-:W-:Y:S01]  /*3210*/  FFMA R90, R90, UR15, -R53.reuse ;  /* 0x0000000f5a5a7c23 */ /* 0x100fe20008000835 */
[--C-:B------:R-:W-:Y:S01]  /*3220*/  FFMA R35, R35, UR15, -R53.reuse ;  /* 0x0000000f23237c23 */ /* 0x100fe20008000835 */
[--C-:B------:R-:W-:Y:S01]  /*3230*/  FFMA R32, R32, UR15, -R53.reuse ;  /* 0x0000000f20207c23 */ /* 0x100fe20008000835 */
[--C-:B------:R-:W-:Y:S01]  /*3240*/  FFMA R91, R91, UR15, -R53.reuse ;  /* 0x0000000f5b5b7c23 */ /* 0x100fe20008000835 */
[--C-:B------:R-:W-:Y:S01]  /*3250*/  FFMA R92, R92, UR15, -R53.reuse ;  /* 0x0000000f5c5c7c23 */ /* 0x100fe20008000835 */
[--C-:B------:R-:W-:Y:S01]  /*3260*/  FFMA R93, R93, UR15, -R53.reuse ;  /* 0x0000000f5d5d7c23 */ /* 0x100fe20008000835 */
[----:B------:R-:W-:Y:S01]  /*3270*/  FFMA R94, R94, UR15, -R53 ;  /* 0x0000000f5e5e7c23 */ /* 0x000fe20008000835 */
[----:B------:R5:W1:Y:S01]  /*3280*/  MUFU.EX2 R56, R13 ;  /* 0x0000000d00387308 */ /* 0x000a620000000800 */
[----:B----4-:R-:W-:-:S02]  /*3290*/  IMAD.MOV.U32 R17, RZ, RZ, RZ ;  /* 0x000000ffff117224 */ /* 0x010fc400078e00ff */
[--C-:B------:R-:W-:Y:S01]  /*32a0*/  FFMA R95, R95, UR15, -R53.reuse ;  /* 0x0000000f5f5f7c23 */ /* 0x100fe20008000835 */
[--C-:B------:R-:W-:Y:S01]  /*32b0*/  FFMA R96, R96, UR15, -R53.reuse ;  /* 0x0000000f60607c23 */ /* 0x100fe20008000835 */
[--C-:B------:R-:W-:Y:S01]  /*32c0*/  FFMA R54, R54, UR15, -R53.reuse ;  /* 0x0000000f36367c23 */ /* 0x100fe20008000835 */
[--C-:B------:R-:W-:Y:S01]  /*32d0*/  FFMA R55, R55, UR15, -R53.reuse ;  /* 0x0000000f37377c23 */ /* 0x100fe20008000835 */
[----:B------:R-:W-:Y:S01]  /*32e0*/  MOV R65, R16 ;  /* 0x0000001000417202 */ /* 0x000fe20000000f00 */
[--C-:B------:R-:W-:Y:S01]  /*32f0*/  FFMA R58, R58, UR15, -R53.reuse ;  /* 0x0000000f3a3a7c23 */ /* 0x100fe20008000835 */
[----:B------:R-:W-:Y:S01]  /*3300*/  IADD3 R16, P1, R16, 0x4000, RZ ;  /* 0x0000400010107810 */ /* 0x000fe20007f3e0ff */
[----:B-----5:R-:W-:Y:S01]  /*3310*/  IMAD.MOV.U32 R13, RZ, RZ, RZ ;  /* 0x000000ffff0d7224 */ /* 0x020fe200078e00ff */
[----:B------:R-:W4:Y:S01]  /*3320*/  MUFU.EX2 R88, R88 ;  /* 0x0000005800587308 */ /* 0x000f220000000800 */
[--C-:B------:R-:W-:Y:S01]  /*3330*/  FFMA R59, R59, UR15, -R53.reuse ;  /* 0x0000000f3b3b7c23 */ /* 0x100fe20008000835 */
[--C-:B------:R-:W-:Y:S01]  /*3340*/  FFMA R62, R62, UR15, -R53.reuse ;  /* 0x0000000f3e3e7c23 */ /* 0x100fe20008000835 */
[----:B------:R-:W-:Y:S01]  /*3350*/  IMAD.X R17, RZ, RZ, RZ, P1 ;  /* 0x000000ffff117224 */ /* 0x000fe200008e06ff */
[----:B------:R-:W-:Y:S01]  /*3360*/  IADD3 R10, P1, R10, 0x4000, RZ ;  /* 0x000040000a0a7810 */ /* 0x000fe20007f3e0ff */
[--C-:B------:R-:W-:Y:S01]  /*3370*/  FFMA R63, R63, UR15, -R53.reuse ;  /* 0x0000000f3f3f7c23 */ /* 0x100fe20008000835 */
[----:B------:R-:W-:Y:S01]  /*3380*/  MOV R69, R12 ;  /* 0x0000000c00457202 */ /* 0x000fe20000000f00 */
[--C-:B------:R-:W-:Y:S01]  /*3390*/  FFMA R66, R66, UR15, -R53.reuse ;  /* 0x0000000f42427c23 */ /* 0x100fe20008000835 */
[----:B------:R-:W-:Y:S01]  /*33a0*/  IADD3 R12, P2, R12, 0x4000, RZ ;  /* 0x000040000c0c7810 */ /* 0x000fe20007f5e0ff */
[----:B------:R-:W-:Y:S01]  /*33b0*/  IMAD.X R11, RZ, RZ, RZ, P1 ;  /* 0x000000ffff0b7224 */ /* 0x000fe200008e06ff */
[----:B------:R-:W-:Y:S01]  /*33c0*/  IADD3 R14, P1, R14, 0x4000, RZ ;  /* 0x000040000e0e7810 */ /* 0x000fe20007f3e0ff */
[----:B------:R-:W5:Y:S01]  /*33d0*/  MUFU.EX2 R89, R89 ;  /* 0x0000005900597308 */ /* 0x000f620000000800 */
[----:B------:R-:W-:Y:S01]  /*33e0*/  MOV R73, R16 ;  /* 0x0000001000497202 */ /* 0x000fe20000000f00 */
[----:B------:R-:W-:Y:S01]  /*33f0*/  IMAD.X R13, RZ, RZ, RZ, P2 ;  /* 0x000000ffff0d7224 */ /* 0x000fe200010e06ff */
[----:B------:R-:W-:Y:S01]  /*3400*/  MOV R76, R10 ;  /* 0x0000000a004c7202 */ /* 0x000fe20000000f00 */
[----:B--2---:R-:W-:Y:S01]  /*3410*/  FADD R10, RZ, R18 ;  /* 0x00000012ff0a7221 */ /* 0x004fe20000000000 */
[----:B------:R-:W-:Y:S01]  /*3420*/  IMAD.X R15, RZ, RZ, RZ, P1 ;  /* 0x000000ffff0f7224 */ /* 0x000fe200008e06ff */
[----:B-1----:R-:W-:Y:S01]  /*3430*/  F2FP.BF16.F32.PACK_AB R16, R19, R18 ;  /* 0x000000121310723e */ /* 0x002fe200000010ff */
[----:B------:R-:W-:Y:S01]  /*3440*/  FFMA R67, R67, UR15, -R53 ;  /* 0x0000000f43437c23 */ /* 0x000fe20008000835 */
[----:B------:R-:W-:Y:S01]  /*3450*/  MOV R77, R12 ;  /* 0x0000000c004d7202 */ /* 0x000fe20000000f00 */
[----:B------:R-:W-:Y:S01]  /*3460*/  FADD R11, R19, R10 ;  /* 0x0000000a130b7221 */ /* 0x000fe20000000000 */
[----:B------:R-:W-:Y:S01]  /*3470*/  VIMNMX R12, RZ, UR43, !PT ;  /* 0x0000002bff0c7c48 */ /* 0x000fe2000ffe0100 */
[----:B------:R-:W1:Y:S01]  /*3480*/  MUFU.EX2 R60, R34 ;  /* 0x00000022003c7308 */ /* 0x000e620000000800 */
[----:B------:R-:W-:Y:S01]  /*3490*/  MOV R15, R14 ;  /* 0x0000000e000f7202 */ /* 0x000fe20000000f00 */
[----:B---3--:R-:W-:Y:S01]  /*34a0*/  FADD R10, R20, R11 ;  /* 0x0000000b140a7221 */ /* 0x008fe20000000000 */
[----:B------:R-:W-:Y:S01]  /*34b0*/  IADD3 R13, -R12, UR14, RZ ;  /* 0x0000000e0c0d7c10 */ /* 0x000fe2000fffe1ff */
[----:B------:R-:W-:Y:S01]  /*34c0*/  FADD R14, RZ, R56 ;  /* 0x00000038ff0e7221 */ /* 0x000fe20000000000 */
[C---:B------:R-:W-:Y:S01]  /*34d0*/  F2FP.BF16.F32.PACK_AB R18, R21.reuse, R20 ;  /* 0x000000141512723e */ /* 0x040fe200000010ff */
[----:B------:R-:W-:Y:S01]  /*34e0*/  FADD R11, R21, R10 ;  /* 0x0000000a150b7221 */ /* 0x000fe20000000000 */
[C---:B------:R-:W-:Y:S01]  /*34f0*/  R2UR UR41, R13.reuse ;  /* 0x000000000d2972ca */ /* 0x040fe200000e0000 */
[----:B------:R-:W2:Y:S01]  /*3500*/  MUFU.EX2 R61, R90 ;  /* 0x0000005a003d7308 */ /* 0x000ea20000000800 */
[----:B------:R-:W-:Y:S01]  /*3510*/  ISETP.GE.AND P1, PT, R13, 0x1, PT ;  /* 0x000000010d00780c */ /* 0x000fe20003f26270 */
[----:B------:R-:W-:Y:S01]  /*3520*/  FADD R13, R57, R14 ;  /* 0x0000000e390d7221 */ /* 0x000fe20000000000 */
[----:B------:R-:W-:Y:S01]  /*3530*/  FADD R10, R22, R11 ;  /* 0x0000000b160a7221 */ /* 0x000fe20000000000 */
[----:B------:R-:W-:-:S02]  /*3540*/  @!P0 IMAD.MOV.U32 R11, RZ, RZ, 0x1 ;  /* 0x00000001ff0b8424 */ /* 0x000fc400078e00ff */
[----:B------:R-:W-:Y:S01]  /*3550*/  FFMA R70, R70, UR15, -R53 ;  /* 0x0000000f46467c23 */ /* 0x000fe20008000835 */
[----:B----4-:R-:W-:Y:S01]  /*3560*/  FADD R14, R88, R13 ;  /* 0x0000000d580e7221 */ /* 0x010fe20000000000 */
[----:B------:R-:W-:Y:S01]  /*3570*/  FADD R10, R23, R10 ;  /* 0x0000000a170a7221 */ /* 0x000fe20000000000 */
[----:B------:R-:W3:Y:S01]  /*3580*/  MUFU.EX2 R35, R35 ;  /* 0x0000002300237308 */ /* 0x000ee20000000800 */
[----:B------:R4:W-:Y:S01]  /*3590*/  @!P0 SYNCS.ARRIVE.TRANS64.ART0 RZ, [UR8+0x18], R11 ;  /* 0x0000180bffff89a7 */ /* 0x0009e20008500008 */
[----:B-----5:R-:W-:Y:S01]  /*35a0*/  FADD R13, R89, R14 ;  /* 0x0000000e590d7221 */ /* 0x020fe20000000000 */
[--C-:B------:R-:W-:Y:S01]  /*35b0*/  FFMA R71, R71, UR15, -R53.reuse ;  /* 0x0000000f47477c23 */ /* 0x100fe20008000835 */
[--C-:B------:R-:W-:Y:S01]  /*35c0*/  FFMA R87, R87, UR15, -R53.reuse ;  /* 0x0000000f57577c23 */ /* 0x100fe20008000835 */
[--C-:B------:R-:W-:Y:S01]  /*35d0*/  FFMA R86, R86, UR15, -R53.reuse ;  /* 0x0000000f56567c23 */ /* 0x100fe20008000835 */
[--C-:B------:R-:W-:Y:S01]  /*35e0*/  FFMA R83, R83, UR15, -R53.reuse ;  /* 0x0000000f53537c23 */ /* 0x100fe20008000835 */
[----:B------:R-:W-:Y:S01]  /*35f0*/  FFMA R82, R82, UR15, -R53 ;  /* 0x0000000f52527c23 */ /* 0x000fe20008000835 */
[----:B------:R5:W5:Y:S01]  /*3600*/  MUFU.EX2 R64, R32 ;  /* 0x0000002000407308 */ /* 0x000b620000000800 */
[----:B----4-:R-:W-:Y:S01]  /*3610*/  FADD R11, R25, R10 ;  /* 0x0000000a190b7221 */ /* 0x010fe20000000000 */
[----:B-1----:R-:W-:Y:S01]  /*3620*/  FADD R10, R60, R13 ;  /* 0x0000000d3c0a7221 */ /* 0x002fe20000000000 */
[--C-:B------:R-:W-:Y:S01]  /*3630*/  FFMA R79, R79, UR15, -R53.reuse ;  /* 0x0000000f4f4f7c23 */ /* 0x100fe20008000835 */
[----:B------:R-:W-:Y:S01]  /*3640*/  FFMA R78, R78, UR15, -R53 ;  /* 0x0000000f4e4e7c23 */ /* 0x000fe20008000835 */
[----:B------:R-:W-:Y:S01]  /*3650*/  FADD R11, R28, R11 ;  /* 0x0000000b1c0b7221 */ /* 0x000fe20000000000 */
[----:B--2---:R-:W-:Y:S01]  /*3660*/  FADD R10, R61, R10 ;  /* 0x0000000a3d0a7221 */ /* 0x004fe20000000000 */
[--C-:B------:R-:W-:Y:S01]  /*3670*/  FFMA R75, R75, UR15, -R53.reuse ;  /* 0x0000000f4b4b7c23 */ /* 0x100fe20008000835 */
[----:B------:R-:W1:Y:S01]  /*3680*/  MUFU.EX2 R91, R91 ;  /* 0x0000005b005b7308 */ /* 0x000e620000000800 */
[----:B------:R-:W-:Y:S01]  /*3690*/  FFMA R53, R74, UR15, -R53 ;  /* 0x0000000f4a357c23 */ /* 0x000fe20008000835 */
[----:B---3--:R-:W-:Y:S01]  /*36a0*/  FADD R13, R35, R10 ;  /* 0x0000000a230d7221 */ /* 0x008fe20000000000 */
[----:B------:R-:W-:Y:S01]  /*36b0*/  FADD R10, R24, R11 ;  /* 0x0000000b180a7221 */ /* 0x000fe20000000000 */
[----:B-----5:R-:W-:Y:S01]  /*36c0*/  F2FP.BF16.F32.PACK_AB R32, R23, R22 ;  /* 0x000000161720723e */ /* 0x020fe200000010ff */
[----:B------:R-:W-:Y:S01]  /*36d0*/  UISETP.GT.AND UP0, UPT, UR41, URZ, UPT ;  /* 0x0000003f2900728c */ /* 0x000fe2000bf04270 */
[----:B------:R-:W-:Y:S01]  /*36e0*/  F2FP.BF16.F32.PACK_AB R34, R28, R25 ;  /* 0x000000191c22723e */ /* 0x000fe200000010ff */
[----:B------:R-:W-:Y:S01]  /*36f0*/  FADD R11, R27, R10 ;  /* 0x0000000a1b0b7221 */ /* 0x000fe20000000000 */
[----:B------:R-:W2:Y:S01]  /*3700*/  MUFU.EX2 R92, R92 ;  /* 0x0000005c005c7308 */ /* 0x000ea20000000800 */
[----:B------:R-:W-:Y:S01]  /*3710*/  FADD R14, R64, R13 ;  /* 0x0000000d400e7221 */ /* 0x000fe20000000000 */
[----:B------:R-:W-:Y:S01]  /*3720*/  F2FP.BF16.F32.PACK_AB R17, R57, R56 ;  /* 0x000000383911723e */ /* 0x000fe200000010ff */
[----:B------:R-:W-:Y:S01]  /*3730*/  FADD R10, R26, R11 ;  /* 0x0000000b1a0a7221 */ /* 0x000fe20000000000 */
[----:B------:R-:W-:-:S02]  /*3740*/  F2FP.BF16.F32.PACK_AB R26, R33, R26 ;  /* 0x0000001a211a723e */ /* 0x000fc400000010ff */
[----:B------:R-:W-:Y:S01]  /*3750*/  F2FP.BF16.F32.PACK_AB R19, R89, R88 ;  /* 0x000000585913723e */ /* 0x000fe200000010ff */
[----:B------:R-:W-:Y:S01]  /*3760*/  FADD R10, R33, R10 ;  /* 0x0000000a210a7221 */ /* 0x000fe20000000000 */
[----:B------:R-:W3:Y:S01]  /*3770*/  MUFU.EX2 R93, R93 ;  /* 0x0000005d005d7308 */ /* 0x000ee20000000800 */
[----:B-1----:R-:W-:Y:S01]  /*3780*/  FADD R13, R91, R14 ;  /* 0x0000000e5b0d7221 */ /* 0x002fe20000000000 */
[----:B------:R-:W-:Y:S01]  /*3790*/  F2FP.BF16.F32.PACK_AB R33, R61, R60 ;  /* 0x0000003c3d21723e */ /* 0x000fe200000010ff */
[----:B------:R-:W-:Y:S01]  /*37a0*/  FADD R11, R29, R10 ;  /* 0x0000000a1d0b7221 */ /* 0x000fe20000000000 */
[----:B------:R-:W-:Y:S01]  /*37b0*/  F2FP.BF16.F32.PACK_AB R35, R64, R35 ;  /* 0x000000234023723e */ /* 0x000fe200000010ff */
[----:B------:R1:W-:Y:S01]  /*37c0*/  STSM.16.M88.4 [R65], R16 ;  /* 0x0000001041007844 */ /* 0x0003e20000000200 */
[----:B------:R-:W-:Y:S01]  /*37d0*/  F2FP.BF16.F32.PACK_AB R24, R27, R24 ;  /* 0x000000181b18723e */ /* 0x000fe200000010ff */
[----:B------:R-:W-:Y:S01]  /*37e0*/  FADD R10, R30, R11 ;  /* 0x0000000b1e0a7221 */ /* 0x000fe20000000000 */
[----:B------:R-:W4:Y:S01]  /*37f0*/  MUFU.EX2 R94, R94 ;  /* 0x0000005e005e7308 */ /* 0x000f220000000800 */
[C---:B--2---:R-:W-:Y:S01]  /*3800*/  FADD R14, R92.reuse, R13 ;  /* 0x0000000d5c0e7221 */ /* 0x044fe20000000000 */
[----:B------:R-:W-:Y:S01]  /*3810*/  F2FP.BF16.F32.PACK_AB R25, R92, R91 ;  /* 0x0000005b5c19723e */ /* 0x000fe200000010ff */
[----:B------:R-:W-:Y:S01]  /*3820*/  FADD R11, R31, R10 ;  /* 0x0000000a1f0b7221 */ /* 0x000fe20000000000 */
[----:B------:R2:W-:Y:S03]  /*3830*/  STSM.16.M88.4 [R68], R32 ;  /* 0x0000002044007844 */ /* 0x0005e60000000200 */
[----:B------:R-:W-:Y:S01]  /*3840*/  FADD R10, R36, R11 ;  /* 0x0000000b240a7221 */ /* 0x000fe20000000000 */
[----:B------:R-:W5:Y:S01]  /*3850*/  MUFU.EX2 R95, R95 ;  /* 0x0000005f005f7308 */ /* 0x000f620000000800 */
[----:B---3--:R-:W-:-:S02]  /*3860*/  FADD R13, R93, R14 ;  /* 0x0000000e5d0d7221 */ /* 0x008fc40000000000 */
[----:B------:R-:W-:Y:S01]  /*3870*/  FADD R11, R37, R10 ;  /* 0x0000000a250b7221 */ /* 0x000fe20000000000 */
[----:B-1----:R-:W-:-:S03]  /*3880*/  F2FP.BF16.F32.PACK_AB R16, R30, R29 ;  /* 0x0000001d1e10723e */ /* 0x002fc600000010ff */
[----:B------:R-:W-:Y:S01]  /*3890*/  FADD R11, R38, R11 ;  /* 0x0000000b260b7221 */ /* 0x000fe20000000000 */
[----:B------:R-:W1:Y:S01]  /*38a0*/  MUFU.EX2 R96, R96 ;  /* 0x0000006000607308 */ /* 0x000e620000000800 */
[C---:B----4-:R-:W-:Y:S01]  /*38b0*/  FADD R14, R94.reuse, R13 ;  /* 0x0000000d5e0e7221 */ /* 0x050fe20000000000 */
[----:B------:R-:W-:Y:S01]  /*38c0*/  F2FP.BF16.F32.PACK_AB R27, R94, R93 ;  /* 0x0000005d5e1b723e */ /* 0x000fe200000010ff */
[----:B------:R-:W-:Y:S01]  /*38d0*/  FADD R10, R42, R11 ;  /* 0x0000000b2a0a7221 */ /* 0x000fe20000000000 */
[----:B------:R-:W-:Y:S02]  /*38e0*/  F2FP.BF16.F32.PACK_AB R18, R36, R31 ;  /* 0x0000001f2412723e */ /* 0x000fe400000010ff */
[----:B--2---:R-:W-:Y:S01]  /*38f0*/  F2FP.BF16.F32.PACK_AB R32, R46, R43 ;  /* 0x0000002b2e20723e */ /* 0x004fe200000010ff */
[----:B------:R-:W-:Y:S01]  /*3900*/  FADD R10, R45, R10 ;  /* 0x0000000a2d0a7221 */ /* 0x000fe20000000000 */
[----:B------:R-:W2:Y:S01]  /*3910*/  MUFU.EX2 R54, R54 ;  /* 0x0000003600367308 */ /* 0x000ea20000000800 */
[----:B-----5:R-:W-:Y:S01]  /*3920*/  FADD R13, R95, R14 ;  /* 0x0000000e5f0d7221 */ /* 0x020fe20000000000 */
[----:B------:R3:W-:Y:S06]  /*3930*/  STSM.16.M88.4 [R69], R24 ;  /* 0x0000001845007844 */ /* 0x0007ec0000000200 */
[----:B------:R-:W4:Y:S01]  /*3940*/  MUFU.EX2 R55, R55 ;  /* 0x0000003700377308 */ /* 0x000f220000000800 */
[C---:B-1----:R-:W-:Y:S01]  /*3950*/  FADD R13, R96.reuse, R13 ;  /* 0x0000000d600d7221 */ /* 0x042fe20000000000 */
[----:B------:R-:W-:-:S06]  /*3960*/  F2FP.BF16.F32.PACK_AB R17, R96, R95 ;  /* 0x0000005f6011723e */ /* 0x000fcc00000010ff */
[----:B------:R-:W1:Y:S01]  /*3970*/  MUFU.EX2 R58, R58 ;  /* 0x0000003a003a7308 */ /* 0x000e620000000800 */
[----:B--2---:R-:W-:-:S07]  /*3980*/  FADD R20, R54, R13 ;  /* 0x0000000d36147221 */ /* 0x004fce0000000000 */
[----:B------:R-:W2:Y:S01]  /*3990*/  MUFU.EX2 R59, R59 ;  /* 0x0000003b003b7308 */ /* 0x000ea20000000800 */
[C---:B----4-:R-:W-:Y:S01]  /*39a0*/  FADD R13, R55.reuse, R20 ;  /* 0x00000014370d7221 */ /* 0x050fe20000000000 */
[----:B------:R-:W-:-:S05]  /*39b0*/  F2FP.BF16.F32.PACK_AB R19, R55, R54 ;  /* 0x000000363713723e */ /* 0x000fca00000010ff */
[----:B------:R4:W-:Y:S01]  /*39c0*/  STSM.16.M88.4 [R72], R16 ;  /* 0x0000001048007844 */ /* 0x0009e20000000200 */
[----:B------:R-:W5:Y:S01]  /*39d0*/  MUFU.EX2 R62, R62 ;  /* 0x0000003e003e7308 */ /* 0x000f620000000800 */
[----:B-1----:R-:W-:-:S07]  /*39e0*/  FADD R20, R58, R13 ;  /* 0x0000000d3a147221 */ /* 0x002fce0000000000 */
[----:B------:R-:W1:Y:S01]  /*39f0*/  MUFU.EX2 R63, R63 ;  /* 0x0000003f003f7308 */ /* 0x000e620000000800 */
[C---:B--2---:R-:W-:Y:S01]  /*3a00*/  FADD R11, R59.reuse, R20 ;  /* 0x000000143b0b7221 */ /* 0x044fe20000000000 */
[----:B------:R-:W-:-:S06]  /*3a10*/  F2FP.BF16.F32.PACK_AB R21, R59, R58 ;  /* 0x0000003a3b15723e */ /* 0x000fcc00000010ff */
[----:B------:R-:W2:Y:S01]  /*3a20*/  MUFU.EX2 R66, R66 ;  /* 0x0000004200427308 */ /* 0x000ea20000000800 */
[----:B-----5:R-:W-:Y:S01]  /*3a30*/  FADD R20, R62, R11 ;  /* 0x0000000b3e147221 */ /* 0x020fe20000000000 */
[----:B------:R-:W-:-:S04]  /*3a40*/  FADD R11, R39, R10 ;  /* 0x0000000a270b7221 */ /* 0x000fc80000000000 */
[C---:B------:R-:W-:Y:S01]  /*3a50*/  FADD R10, R40.reuse, R11 ;  /* 0x0000000b280a7221 */ /* 0x040fe20000000000 */
[----:B------:R-:W-:Y:S01]  /*3a60*/  F2FP.BF16.F32.PACK_AB R40, R40, R39 ;  /* 0x000000272828723e */ /* 0x000fe200000010ff */
[----:B------:R-:W5:Y:S01]  /*3a70*/  MUFU.EX2 R67, R67 ;  /* 0x0000004300437308 */ /* 0x000f620000000800 */
[----:B-1----:R-:W-:Y:S01]  /*3a80*/  FADD R13, R63, R20 ;  /* 0x000000143f0d7221 */ /* 0x002fe20000000000 */
[----:B------:R-:W-:Y:S01]  /*3a90*/  FADD R11, R41, R10 ;  /* 0x0000000a290b7221 */ /* 0x000fe20000000000 */
[----:B------:R-:W-:Y:S02]  /*3aa0*/  F2FP.BF16.F32.PACK_AB R20, R38, R37 ;  /* 0x000000252614723e */ /* 0x000fe400000010ff */
[----:B------:R-:W-:Y:S01]  /*3ab0*/  F2FP.BF16.F32.PACK_AB R23, R63, R62 ;  /* 0x0000003e3f17723e */ /* 0x000fe200000010ff */
[----:B------:R-:W-:Y:S02]  /*3ac0*/  FADD R10, R44, R11 ;  /* 0x0000000b2c0a7221 */ /* 0x000fe40000000000 */
[----:B------:R-:W1:Y:S01]  /*3ad0*/  MUFU.EX2 R70, R70 ;  /* 0x0000004600467308 */ /* 0x000e620000000800 */
[----:B--2---:R-:W-:Y:S01]  /*3ae0*/  FADD R22, R66, R13 ;  /* 0x0000000d42167221 */ /* 0x004fe20000000000 */
[----:B------:R-:W-:-:S04]  /*3af0*/  FADD R11, R43, R10 ;  /* 0x0000000a2b0b7221 */ /* 0x000fc80000000000 */
[----:B------:R-:W-:Y:S02]  /*3b00*/  FADD R10, R46, R11 ;  /* 0x0000000b2e0a7221 */ /* 0x000fe40000000000 */
[----:B------:R-:W2:Y:S01]  /*3b10*/  MUFU.EX2 R71, R71 ;  /* 0x0000004700477308 */ /* 0x000ea20000000800 */
[----:B-----5:R-:W-:Y:S01]  /*3b20*/  FADD R13, R67, R22 ;  /* 0x00000016430d7221 */ /* 0x020fe20000000000 */
[----:B------:R-:W-:Y:S01]  /*3b30*/  F2FP.BF16.F32.PACK_AB R22, R45, R42 ;  /* 0x0000002a2d16723e */ /* 0x000fe200000010ff */
[----:B------:R-:W-:Y:S01]  /*3b40*/  FADD R11, R47, R10 ;  /* 0x0000000a2f0b7221 */ /* 0x000fe20000000000 */
[----:B------:R-:W-:Y:S02]  /*3b50*/  F2FP.BF16.F32.PACK_AB R42, R44, R41 ;  /* 0x000000292c2a723e */ /* 0x000fe400000010ff */
[----:B------:R-:W-:Y:S01]  /*3b60*/  F2FP.BF16.F32.PACK_AB R41, R67, R66 ;  /* 0x000000424329723e */ /* 0x000fe200000010ff */
[----:B------:R4:W-:Y:S01]  /*3b70*/  STSM.16.M88.4 [R73], R20 ;  /* 0x0000001449007844 */ /* 0x0009e20000000200 */
[----:B------:R-:W5:Y:S01]  /*3b80*/  MUFU.EX2 R48, R48 ;  /* 0x0000003000307308 */ /* 0x000f620000000800 */
[----:B-1----:R-:W-:-:S07]  /*3b90*/  FADD R28, R70, R13 ;  /* 0x0000000d461c7221 */ /* 0x002fce0000000000 */
[----:B------:R-:W1:Y:S01]  /*3ba0*/  MUFU.EX2 R53, R53 ;  /* 0x0000003500357308 */ /* 0x000e620000000800 */
[C---:B--2---:R-:W-:Y:S01]  /*3bb0*/  FADD R28, R71.reuse, R28 ;  /* 0x0000001c471c7221 */ /* 0x044fe20000000000 */
[----:B------:R-:W-:-:S05]  /*3bc0*/  F2FP.BF16.F32.PACK_AB R43, R71, R70 ;  /* 0x00000046472b723e */ /* 0x000fca00000010ff */
[----:B------:R4:W-:Y:S01]  /*3bd0*/  STSM.16.M88.4 [R76], R40 ;  /* 0x000000284c007844 */ /* 0x0009e20000000200 */
[----:B------:R-:W2:Y:S01]  /*3be0*/  MUFU.EX2 R14, R75 ;  /* 0x0000004b000e7308 */ /* 0x000ea20000000800 */
[C---:B-----5:R-:W-:Y:S01]  /*3bf0*/  F2FP.BF16.F32.PACK_AB R34, R48.reuse, R47 ;  /* 0x0000002f3022723e */ /* 0x060fe200000010ff */
[----:B------:R-:W-:-:S06]  /*3c00*/  FADD R10, R48, R11 ;  /* 0x0000000b300a7221 */ /* 0x000fcc0000000000 */
[----:B------:R-:W3:Y:S01]  /*3c10*/  MUFU.EX2 R78, R78 ;  /* 0x0000004e004e7308 */ /* 0x000ee20000000800 */
[----:B-1----:R-:W-:-:S07]  /*3c20*/  FADD R13, R53, R28 ;  /* 0x0000001c350d7221 */ /* 0x002fce0000000000 */
[----:B------:R-:W1:Y:S01]  /*3c30*/  MUFU.EX2 R79, R79 ;  /* 0x0000004f004f7308 */ /* 0x000e620000000800 */
[C---:B--2---:R-:W-:Y:S01]  /*3c40*/  F2FP.BF16.F32.PACK_AB R33, R14.reuse, R53 ;  /* 0x000000350e21723e */ /* 0x044fe200000010ff */
[----:B------:R-:W-:-:S06]  /*3c50*/  FADD R13, R14, R13 ;  /* 0x0000000d0e0d7221 */ /* 0x000fcc0000000000 */
[----:B------:R-:W2:Y:S01]  /*3c60*/  MUFU.EX2 R49, R49 ;  /* 0x0000003100317308 */ /* 0x000ea20000000800 */
[----:B---3--:R-:W-:-:S07]  /*3c70*/  FADD R24, R78, R13 ;  /* 0x0000000d4e187221 */ /* 0x008fce0000000000 */
[----:B------:R-:W3:Y:S01]  /*3c80*/  MUFU.EX2 R50, R50 ;  /* 0x0000003200327308 */ /* 0x000ee20000000800 */
[C---:B-1----:R-:W-:Y:S01]  /*3c90*/  F2FP.BF16.F32.PACK_AB R35, R79.reuse, R78 ;  /* 0x0000004e4f23723e */ /* 0x042fe200000010ff */
[----:B------:R-:W-:-:S04]  /*3ca0*/  FADD R13, R79, R24 ;  /* 0x000000184f0d7221 */ /* 0x000fc80000000000 */
[----:B------:R4:W-:Y:S02]  /*3cb0*/  STSM.16.M88.4 [R77], R32 ;  /* 0x000000204d007844 */ /* 0x0009e40000000200 */
[----:B------:R-:W-:Y:S01]  /*3cc0*/  MUFU.EX2 R51, R51 ;  /* 0x0000003300337308 */ /* 0x000fe20000000800 */
[----:B--2---:R-:W-:-:S07]  /*3cd0*/  FADD R11, R49, R10 ;  /* 0x0000000a310b7221 */ /* 0x004fce0000000000 */
[----:B------:R-:W1:Y:S01]  /*3ce0*/  MUFU.EX2 R52, R52 ;  /* 0x0000003400347308 */ /* 0x000e620000000800 */
[C---:B---3--:R-:W-:Y:S01]  /*3cf0*/  F2FP.BF16.F32.PACK_AB R28, R50.reuse, R49 ;  /* 0x00000031321c723e */ /* 0x048fe200000010ff */
[----:B------:R-:W-:-:S06]  /*3d00*/  FADD R10, R50, R11 ;  /* 0x0000000b320a7221 */ /* 0x000fcc0000000000 */
[----:B------:R-:W2:Y:S08]  /*3d10*/  MUFU.EX2 R82, R82 ;  /* 0x0000005200527308 */ /* 0x000eb00000000800 */
[----:B------:R-:W3:Y:S01]  /*3d20*/  MUFU.EX2 R83, R83 ;  /* 0x0000005300537308 */ /* 0x000ee20000000800 */
[----:B-1----:R-:W-:-:S07]  /*3d30*/  F2FP.BF16.F32.PACK_AB R30, R52, R51 ;  /* 0x00000033341e723e */ /* 0x002fce00000010ff */
[----:B------:R-:W-:Y:S01]  /*3d40*/  MUFU.EX2 R86, R86 ;  /* 0x0000005600567308 */ /* 0x000fe20000000800 */
[----:B--2---:R-:W-:Y:S01]  /*3d50*/  FADD R24, R82, R13 ;  /* 0x0000000d52187221 */ /* 0x004fe20000000000 */
[----:B------:R-:W-:Y:S01]  /*3d60*/  FADD R13, R51, R10 ;  /* 0x0000000a330d7221 */ /* 0x000fe20000000000 */
[----:B------:R-:W-:-:S03]  /*3d70*/  IMAD.MOV.U32 R10, RZ, RZ, RZ ;  /* 0x000000ffff0a7224 */ /* 0x000fc600078e00ff */
[----:B------:R-:W-:Y:S02]  /*3d80*/  FADD R13, R52, R13 ;  /* 0x0000000d340d7221 */ /* 0x000fe40000000000 */
[----:B------:R-:W1:Y:S01]  /*3d90*/  MUFU.EX2 R87, R87 ;  /* 0x0000005700577308 */ /* 0x000e620000000800 */
[C---:B---3--:R-:W-:Y:S01]  /*3da0*/  F2FP.BF16.F32.PACK_AB R29, R83.reuse, R82 ;  /* 0x00000052531d723e */ /* 0x048fe200000010ff */
[----:B------:R-:W-:Y:S01]  /*3db0*/  FADD R11, R83, R24 ;  /* 0x00000018530b7221 */ /* 0x000fe20000000000 */
[----:B-1----:R-:W-:-:S03]  /*3dc0*/  F2FP.BF16.F32.PACK_AB R31, R87, R86 ;  /* 0x00000056571f723e */ /* 0x002fc600000010ff */
[----:B------:R-:W-:Y:S02]  /*3dd0*/  FADD R86, R86, R11 ;  /* 0x0000000b56567221 */ /* 0x000fe40000000000 */
[----:B------:R4:W-:Y:S02]  /*3de0*/  STSM.16.M88.4 [R15], R28 ;  /* 0x0000001c0f007844 */ /* 0x0009e40000000200 */
[----:B------:R-:W-:Y:S01]  /*3df0*/  FADD R11, R87, R86 ;  /* 0x00000056570b7221 */ /* 0x000fe20000000000 */
[----:B------:R1:W-:Y:S06]  /*3e00*/  MEMBAR.ALL.CTA ;  /* 0x0000000000007992 */ /* 0x0003ec0000008000 */
[----:B-1----:R-:W1:Y:S02]  /*3e10*/  FENCE.VIEW.ASYNC.S ;  /* 0x00000000000073c6 */ /* 0x002e640000000000 */
[----:B-1----:R-:W-:Y:S01]  /*3e20*/  NOP ;  /* 0x0000000000007918 */ /* 0x002fe20000000000 */
[----:B------:R-:W-:Y:S05]  /*3e30*/  @!P1 BRA `(.L_x_14) ;  /* 0x0000002800609947 */ /* 0x000fea0003800000 */
[----:B----4-:R-:W-:Y:S01]  /*3e40*/  IMAD.MOV.U32 R16, RZ, RZ, R9 ;  /* 0x000000ffff107224 */ /* 0x010fe200078e0009 */
[----:B------:R-:W-:Y:S01]  /*3e50*/  UPLOP3.LUT UP1, UPT, UPT, UPT, UPT, 0x40, 0x0 ;  /* 0x000000000000789c */ /* 0x000fe20003f2e870 */
[----:B------:R-:W-:Y:S01]  /*3e60*/  IMAD.MOV.U32 R15, RZ, RZ, R7 ;  /* 0x000000ffff0f7224 */ /* 0x000fe200078e0007 */
[----:B------:R-:W-:Y:S01]  /*3e70*/  UMOV UR5, UR14 ;  /* 0x0000000e00057c82 */ /* 0x000fe20008000000 */
[----:B------:R-:W-:Y:S01]  /*3e80*/  VIADD R156, R12, -UR50 ;  /* 0x800000320c9c7c36 */ /* 0x000fe20008000000 */
[----:B------:R-:W-:Y:S01]  /*3e90*/  ULDC UR4, c[0x0][0x480] ;  /* 0x0001200000047ab9 */ /* 0x000fe20000000800 */
[----:B------:R-:W-:-:S07]  /*3ea0*/  IMAD.MOV.U32 R17, RZ, RZ, RZ ;  /* 0x000000ffff117224 */ /* 0x000fce00078e00ff */
.L_x_19:
[----:B-1----:R-:W1:Y:S01]  /*3eb0*/  S2UR UR6, SR_CgaCtaId ;  /* 0x00000000000679c3 */ /* 0x002e620000008800 */
[----:B------:R-:W-:Y:S01]  /*3ec0*/  UMOV UR8, 0x400 ;  /* 0x0000040000087882 */ /* 0x000fe20000000000 */
[----:B------:R-:W-:Y:S01]  /*3ed0*/  LOP3.LUT R10, R17, 0x1, RZ, 0x3c, !PT ;  /* 0x00000001110a7812 */ /* 0x000fe200078e3cff */
[----:B------:R-:W2:Y:S04]  /*3ee0*/  S2R R14, SR_TID.X ;  /* 0x00000000000e7919 */ /* 0x000ea80000002100 */
[----:B------:R-:W-:Y:S01]  /*3ef0*/  IMAD.U32 R9, R10, -0x80000000, RZ ;  /* 0x800000000a097824 */ /* 0x000fe200078e00ff */
[----:B-1----:R-:W-:-:S04]  /*3f00*/  ULEA UR8, UR6, UR8, 0x18 ;  /* 0x0000000806087291 */ /* 0x002fc8000f8ec03f */
[----:B------:R-:W-:Y:S02]  /*3f10*/  ULEA UR13, UR9, UR8, 0xd ;  /* 0x00000008090d7291 */ /* 0x000fe4000f8e683f */
[----:B------:R-:W-:Y:S02]  /*3f20*/  UIADD3 UR6, UR8, 0x10400, URZ ;  /* 0x0001040008067890 */ /* 0x000fe4000fffe03f */
[----:B------:R-:W-:Y:S01]  /*3f30*/  UIADD3 UR7, UR13, 0x8400, URZ ;  /* 0x000084000d077890 */ /* 0x000fe2000fffe03f */
[----:B------:R-:W1:Y:S01]  /*3f40*/  SYNCS.PHASECHK.TRANS64.TRYWAIT P0, [UR8+0x10], R9 ;  /* 0x00001009ff0075a7 */ /* 0x000e620008000148 */
[----:B------:R-:W-:Y:S01]  /*3f50*/  USHF.R.U32.HI UR6, URZ, 0x4, UR6 ;  /* 0x000000043f067899 */ /* 0x000fe20008011606 */
[----:B--2---:R-:W-:Y:S01]  /*3f60*/  LEA.HI R7, R14, 0x1, RZ, 0x19 ;  /* 0x000000010e077811 */ /* 0x004fe200078fc8ff */
[----:B------:R-:W-:Y:S02]  /*3f70*/  USHF.R.U32.HI UR7, URZ, 0x4, UR7 ;  /* 0x000000043f077899 */ /* 0x000fe40008011607 */
[----:B------:R-:W-:-:S02]  /*3f80*/  ULOP3.LUT UR6, UR6, 0x3fc0, URZ, 0xc0, !UPT ;  /* 0x00003fc006067892 */ /* 0x000fc4000f8ec03f */
[----:B------:R-:W-:Y:S02]  /*3f90*/  ULOP3.LUT UR7, UR7, 0x3fc0, URZ, 0xc0, !UPT ;  /* 0x00003fc007077892 */ /* 0x000fe4000f8ec03f */
[----:B------:R-:W-:Y:S02]  /*3fa0*/  ULOP3.LUT UR6, UR6, 0x10000, URZ, 0xfc, !UPT ;  /* 0x0001000006067892 */ /* 0x000fe4000f8efc3f */
[----:B------:R-:W-:Y:S01]  /*3fb0*/  ULOP3.LUT UR7, UR7, 0x10000, URZ, 0xfc, !UPT ;  /* 0x0001000007077892 */ /* 0x000fe2000f8efc3f */
[----:B-1----:R-:W-:Y:S11]  /*3fc0*/  @P0 BRA `(.L_x_15) ;  /* 0x00000000000c0947 */ /* 0x002ff60003800000 */
[----:B------:R-:W-:-:S04]  /*3fd0*/  IMAD.U32 R18, R10, -0x80000000, RZ ;  /* 0x800000000a127824 */ /* 0x000fc800078e00ff */
[----:B------:R-:W1:Y:S02]  /*3fe0*/  SYNCS.PHASECHK.TRANS64.TRYWAIT P0, [UR8+0x10], R18 ;  /* 0x00001012ff0075a7 */ /* 0x000e640008000148 */
[----:B-1----:R-:W-:Y:S05]  /*3ff0*/  @!P0 BRA `(.L_x_16) ;  /* 0x0000006400c08947 */ /* 0x002fea0003800000 */
.L_x_15:
[----:B------:R2:W-:Y:S01]  /*4000*/  BAR.SYNC.DEFER_BLOCKING R7, 0x100 ;  /* 0x000400070000751d */ /* 0x0005e20000010000 */
[----:B------:R-:W-:Y:S01]  /*4010*/  IMAD.U32 R18, R17, -0x80000000, RZ ;  /* 0x8000000011127824 */ /* 0x000fe200078e00ff */
[----:B------:R-:W-:-:S04]  /*4020*/  UIADD3 UR5, UR5, -0x1, URZ ;  /* 0xffffffff05057890 */ /* 0x000fc8000fffe03f */
[----:B------:R-:W-:Y:S01]  /*4030*/  UMOV UR18, UR6 ;  /* 0x0000000600127c82 */ /* 0x000fe20008000000 */
[----:B------:R-:W-:Y:S01]  /*4040*/  UMOV UR19, 0x40000040 ;  /* 0x4000004000137882 */ /* 0x000fe20000000000 */
[----:B------:R-:W-:Y:S01]  /*4050*/  UMOV UR16, UR7 ;  /* 0x0000000700107c82 */ /* 0x000fe20008000000 */
[----:B------:R-:W-:Y:S01]  /*4060*/  UMOV UR17, 0x40000040 ;  /* 0x4000004000117882 */ /* 0x000fe20000000000 */
[----:B------:R-:W-:-:S06]  /*4070*/  WARPGROUP.ARRIVE ;  /* 0x00000000000079c5 */ /* 0x000fcc0000000000 */
[----:B------:R-:W-:Y:S01]  /*4080*/  HGMMA.64x128x16.F32.BF16 R24, gdesc[UR16], RZ, !UPT ;  /* 0x01e00000101879f0 */ /* 0x000fe2000c7018ff */
[----:B------:R-:W-:Y:S02]  /*4090*/  ULOP3.LUT UR18, UR6, 0x2, URZ, 0xfc, !UPT ;  /* 0x0000000206127892 */ /* 0x000fe4000f8efc3f */
[----:B------:R-:W-:Y:S01]  /*40a0*/  ULOP3.LUT UR16, UR7, 0x2, URZ, 0xfc, !UPT ;  /* 0x0000000207107892 */ /* 0x000fe2000f8efc3f */
[----:B------:R-:W-:Y:S01]  /*40b0*/  UMOV UR19, 0x40000040 ;  /* 0x4000004000137882 */ /* 0x000fe20000000000 */
[----:B------:R-:W-:-:S07]  /*40c0*/  UMOV UR17, 0x40000040 ;  /* 0x4000004000117882 */ /* 0x000fce0000000000 */
[----:B------:R-:W-:Y:S01]  /*40d0*/  HGMMA.64x128x16.F32.BF16 R24, gdesc[UR16], R24 ;  /* 0x01e00000101879f0 */ /* 0x000fe20008701818 */
        /* <DEDUP_REMOVED lines=10> */
[----:B------:R-:W-:Y:S02]  /*4180*/  UIADD3 UR18, UR6, 0x400, URZ ;  /* 0x0000040006127890 */ /* 0x000fe4000fffe03f */
[----:B------:R-:W-:Y:S01]  /*4190*/  UIADD3 UR16, UR7, 0x400, URZ ;  /* 0x0000040007107890 */ /* 0x000fe2000fffe03f */
        /* <DEDUP_REMOVED lines=17> */
[----:B------:R-:W-:Y:S01]  /*42b0*/  HGMMA.64x128x16.F32.BF16 R24, gdesc[UR16], R24, gsb0 ;  /* 0x01e00000101879f0 */ /* 0x000fe20008001818 */
[----:B------:R-:W3:Y:S02]  /*42c0*/  SYNCS.PHASECHK.TRANS64.TRYWAIT P0, [UR8+0x20], R18 ;  /* 0x00002012ff0075a7 */ /* 0x000ee40008000148 */
[----:B--23--:R-:W-:Y:S05]  /*42d0*/  @P0 BRA `(.L_x_17) ;  /* 0x0000000000080947 */ /* 0x00cfea0003800000 */
[----:B------:R-:W2:Y:S02]  /*42e0*/  SYNCS.PHASECHK.TRANS64.TRYWAIT P0, [UR8+0x20], R18 ;  /* 0x00002012ff0075a7 */ /* 0x000ea40008000148 */
[----:B--2---:R-:W-:Y:S05]  /*42f0*/  @!P0 BRA `(.L_x_18) ;  /* 0x00000064001c8947 */ /* 0x004fea0003800000 */
.L_x_17:
[----:B------:R-:W-:Y:S01]  /*4300*/  UIADD3 UR6, UR13, 0x18400, URZ ;  /* 0x000184000d067890 */ /* 0x000fe2000fffe03f */
[----:B------:R-:W-:Y:S01]  /*4310*/  WARPGROUP.ARRIVE ;  /* 0x00000000000079c5 */ /* 0x000fe20000000000 */
[----:B------:R-:W-:Y:S01]  /*4320*/  UIADD3 UR15, UR8, 0x400, URZ ;  /* 0x00000400080f7890 */ /* 0x000fe2000fffe03f */
[----:B-1----:R-:W-:Y:S01]  /*4330*/  VIMNMX R7, RZ, UR5, !PT ;  /* 0x00000005ff077c48 */ /* 0x002fe2000ffe0100 */
[----:B------:R-:W-:Y:S01]  /*4340*/  USHF.R.U32.HI UR7, URZ, 0x4, UR6 ;  /* 0x000000043f077899 */ /* 0x000fe20008011606 */
[----:B------:R-:W-:Y:S01]  /*4350*/  IMAD.MOV.U32 R158, RZ, RZ, -0x1 ;  /* 0xffffffffff9e7424 */ /* 0x000fe200078e00ff */
[----:B------:R-:W-:Y:S01]  /*4360*/  USHF.R.U32.HI UR6, URZ, 0x4, UR15 ;  /* 0x000000043f067899 */ /* 0x000fe2000801160f */
[----:B------:R-:W-:Y:S01]  /*4370*/  VIADD R156, R156, 0x1 ;  /* 0x000000019c9c7836 */ /* 0x000fe20000000000 */
[----:B------:R-:W-:Y:S01]  /*4380*/  ULOP3.LUT UR7, UR7, 0x3fc0, URZ, 0xc0, !UPT ;  /* 0x00003fc007077892 */ /* 0x000fe2000f8ec03f */
[----:B------:R-:W-:Y:S01]  /*4390*/  IMAD R9, R7, -0x80, R8 ;  /* 0xffffff8007097824 */ /* 0x000fe200078e0208 */
[----:B------:R-:W-:-:S02]  /*43a0*/  ULOP3.LUT UR6, UR6, 0x3fc0, URZ, 0xc0, !UPT ;  /* 0x00003fc006067892 */ /* 0x000fc4000f8ec03f */
[----:B------:R-:W-:Y:S01]  /*43b0*/  ULOP3.LUT UR7, UR7, 0x10000, URZ, 0xfc, !UPT ;  /* 0x0001000007077892 */ /* 0x000fe2000f8efc3f */
[C---:B------:R-:W-:Y:S01]  /*43c0*/  VIADD R7, R9.reuse, 0x1 ;  /* 0x0000000109077836 */ /* 0x040fe20000000000 */
[----:B------:R-:W-:Y:S01]  /*43d0*/  ULOP3.LUT UR6, UR6, 0x4000000, URZ, 0xfc, !UPT ;  /* 0x0400000006067892 */ /* 0x000fe2000f8efc3f */
[----:B------:R-:W-:Y:S01]  /*43e0*/  VIADD R9, R9, 0x9 ;  /* 0x0000000909097836 */ /* 0x000fe20000000000 */
[----:B------:R-:W-:Y:S01]  /*43f0*/  UMOV UR17, 0x40000040 ;  /* 0x4000004000117882 */ /* 0x000fe20000000000 */
[----:B------:R-:W-:Y:S01]  /*4400*/  UMOV UR19, 0x40000040 ;  /* 0x4000004000137882 */ /* 0x000fe20000000000 */
[----:B------:R-:W-:Y:S01]  /*4410*/  SHF.R.S32.HI R18, RZ, 0x1f, R7 ;  /* 0x0000001fff127819 */ /* 0x000fe20000011407 */
[----:B------:R-:W-:Y:S01]  /*4420*/  UMOV UR16, UR7 ;  /* 0x0000000700107c82 */ /* 0x000fe20008000000 */
[----:B------:R-:W-:Y:S01]  /*4430*/  UMOV UR15, UR4 ;  /* 0x00000004000f7c82 */ /* 0x000fe20008000000 */
[----:B------:R-:W-:Y:S01]  /*4440*/  UMOV UR18, UR6 ;  /* 0x0000000600127c82 */ /* 0x000fe20008000000 */
[----:B------:R-:W-:Y:S01]  /*4450*/  LEA.HI R18, R18, R7, RZ, 0x3 ;  /* 0x0000000712127211 */ /* 0x000fe200078f18ff */
[----:B------:R-:W-:Y:S01]  /*4460*/  HGMMA.64x128x16.F32.BF16 R88, gdesc[UR16].tnspB, R88, UP1 ;  /* 0x41e00000105879f0 */ /* 0x000fe2000b701858 */
[----:B------:R-:W-:-:S02]  /*4470*/  UIADD3 UR18, UR6, 0x80, URZ ;  /* 0x0000008006127890 */ /* 0x000fc4000fffe03f */
[----:B------:R-:W-:Y:S01]  /*4480*/  ULOP3.LUT UR16, UR7, 0x2, URZ, 0xfc, !UPT ;  /* 0x0000000207107892 */ /* 0x000fe2000f8efc3f */
[----:B------:R-:W-:Y:S01]  /*4490*/  LOP3.LUT R20, R18, 0xfffffff8, RZ, 0xc0, !PT ;  /* 0xfffffff812147812 */ /* 0x000fe200078ec0ff */
[----:B------:R-:W-:Y:S01]  /*44a0*/  UMOV UR19, 0x40000040 ;  /* 0x4000004000137882 */ /* 0x000fe20000000000 */
[----:B------:R-:W-:Y:S01]  /*44b0*/  UMOV UR17, 0x40000040 ;  /* 0x4000004000117882 */ /* 0x000fe20000000000 */
[----:B------:R-:W-:Y:S01]  /*44c0*/  SHF.R.S32.HI R18, RZ, 0x3, R18 ;  /* 0x00000003ff127819 */ /* 0x000fe20000011412 */
[----:B------:R-:W-:Y:S01]  /*44d0*/  UPLOP3.LUT UP1, UPT, UPT, UPT, UPT, 0x80, 0x0 ;  /* 0x000000000000789c */ /* 0x000fe20003f2f070 */
[----:B------:R-:W-:-:S03]  /*44e0*/  VIADDMNMX R7, R7, -R20, 0x2, PT ;  /* 0x0000000207077446 */ /* 0x000fc60003800914 */
[----:B------:R-:W-:-:S05]  /*44f0*/  IMAD.U32 R18, R18, -0x2, RZ ;  /* 0xfffffffe12127824 */ /* 0x000fca00078e00ff */
[----:B------:R-:W-:Y:S02]  /*4500*/  VIADDMNMX R7, R18, -R7, 0xffffffe0, !PT ;  /* 0xffffffe012077446 */ /* 0x000fe40007800907 */
[----:B------:R-:W-:-:S03]  /*4510*/  SHF.R.U32.HI R18, RZ, 0x7, R14 ;  /* 0x00000007ff127819 */ /* 0x000fc6000001160e */
[----:B------:R-:W-:-:S05]  /*4520*/  VIADD R7, R7, 0x20 ;  /* 0x0000002007077836 */ /* 0x000fca0000000000 */
[----:B------:R-:W-:Y:S02]  /*4530*/  SHF.R.U32.HI R17, RZ, R7, R158 ;  /* 0x00000007ff117219 */ /* 0x000fe4000001169e */
[----:B------:R-:W-:Y:S02]  /*4540*/  IADD3 R7, -R18, 0x4, RZ ;  /* 0x0000000412077810 */ /* 0x000fe40007ffe1ff */
[----:B------:R-:W-:Y:S01]  /*4550*/  R2P PR, R17, 0x7e ;  /* 0x0000007e11007804 */ /* 0x000fe20000000000 */
[----:B------:R-:W-:Y:S01]  /*4560*/  HGMMA.64x128x16.F32.BF16 R88, gdesc[UR16].tnspB, R88 ;  /* 0x41e00000105879f0 */ /* 0x000fe20008701858 */
[----:B------:R-:W-:Y:S02]  /*4570*/  UIADD3 UR18, UR6, 0x100, URZ ;  /* 0x0000010006127890 */ /* 0x000fe4000fffe03f */
[----:B------:R-:W-:Y:S01]  /*4580*/  ULOP3.LUT UR16, UR7, 0x4, URZ, 0xfc, !UPT ;  /* 0x0000000407107892 */ /* 0x000fe2000f8efc3f */
[----:B------:R-:W-:Y:S01]  /*4590*/  UMOV UR19, 0x40000040 ;  /* 0x4000004000137882 */ /* 0x000fe20000000000 */
[----:B------:R-:W-:-:S07]  /*45a0*/  UMOV UR17, 0x40000040 ;  /* 0x4000004000117882 */ /* 0x000fce0000000000 */
[----:B------:R-:W-:Y:S01]  /*45b0*/  HGMMA.64x128x16.F32.BF16 R88, gdesc[UR16].tnspB, R88 ;  /* 0x41e00000105879f0 */ /* 0x000fe20008701858 */
[----:B------:R-:W-:Y:S02]  /*45c0*/  UIADD3 UR18, UR6, 0x180, URZ ;  /* 0x0000018006127890 */ /* 0x000fe4000fffe03f */
[----:B------:R-:W-:Y:S01]  /*45d0*/  ULOP3.LUT UR16, UR7, 0x6, URZ, 0xfc, !UPT ;  /* 0x0000000607107892 */ /* 0x000fe2000f8efc3f */
[----:B------:R-:W-:Y:S01]  /*45e0*/  UMOV UR19, 0x40000040 ;  /* 0x4000004000137882 */ /* 0x000fe20000000000 */
[----:B------:R-:W-:-:S07]  /*45f0*/  UMOV UR17, 0x40000040 ;  /* 0x4000004000117882 */ /* 0x000fce0000000000 */
[----:B------:R-:W-:Y:S01]  /*4600*/  HGMMA.64x128x16.F32.BF16 R88, gdesc[UR16].tnspB, R88 ;  /* 0x41e00000105879f0 */ /* 0x000fe20008701858 */
[----:B------:R-:W-:Y:S02]  /*4610*/  UIADD3 UR18, UR6, 0x200, URZ ;  /* 0x0000020006127890 */ /* 0x000fe4000fffe03f */
[----:B------:R-:W-:Y:S01]  /*4620*/  UIADD3 UR16, UR7, 0x400, URZ ;  /* 0x0000040007107890 */ /* 0x000fe2000fffe03f */
        /* <DEDUP_REMOVED lines=17> */
[----:B------:R-:W-:Y:S01]  /*4740*/  HGMMA.64x128x16.F32.BF16 R88, gdesc[UR16].tnspB, R88, gsb0 ;  /* 0x41e00000105879f0 */ /* 0x000fe20008001858 */
[----:B------:R1:W-:Y:S06]  /*4750*/  BAR.ARV R7, 0x100 ;  /* 0x000400070000751d */ /* 0x0003ec0000002000 */
[----:B------:R-:W-:Y:S02]  /*4760*/  WARPGROUP.DEPBAR.LE gsb0, 0x1 ;  /* 0x00008000000079c5 */ /* 0x000fe40000010100 */
[----:B------:R-:W-:Y:S02]  /*4770*/  FSEL R18, R25, -INF , P1 ;  /* 0xff80000019127808 */ /* 0x000fe40000800000 */
[----:B------:R-:W-:-:S02]  /*4780*/  FSEL R28, R28, -INF , P2 ;  /* 0xff8000001c1c7808 */ /* 0x000fc40001000000 */
[----:B------:R-:W-:Y:S02]  /*4790*/  FSEL R22, R29, -INF , P3 ;  /* 0xff8000001d167808 */ /* 0x000fe40001800000 */
[----:B------:R-:W-:Y:S02]  /*47a0*/  FSEL R32, R32, -INF , P4 ;  /* 0xff80000020207808 */ /* 0x000fe40002000000 */
[----:B------:R-:W-:Y:S02]  /*47b0*/  FSEL R33, R33, -INF , P5 ;  /* 0xff80000021217808 */ /* 0x000fe40002800000 */
[----:B------:R-:W-:Y:S02]  /*47c0*/  FSEL R36, R36, -INF , P6 ;  /* 0xff80000024247808 */ /* 0x000fe40003000000 */
[C---:B------:R-:W-:Y:S02]  /*47d0*/  R2P PR, R17.reuse.B1, 0x7f ;  /* 0x0000007f11007804 */ /* 0x040fe40000001000 */
[----:B-1----:R-:W-:-:S02]  /*47e0*/  LOP3.LUT R7, R17, 0x1, RZ, 0xc0, !PT ;  /* 0x0000000111077812 */ /* 0x002fc400078ec0ff */
[----:B------:R-:W-:Y:S02]  /*47f0*/  FMNMX R152, R18, R33, !PT ;  /* 0x0000002112987209 */ /* 0x000fe40007800000 */
[----:B------:R-:W-:Y:S02]  /*4800*/  FSEL R40, R40, -INF , P0 ;  /* 0xff80000028287808 */ /* 0x000fe40000000000 */
[----:B------:R-:W-:Y:S02]  /*4810*/  FSEL R41, R41, -INF , P1 ;  /* 0xff80000029297808 */ /* 0x000fe40000800000 */
[----:B------:R-:W-:Y:S02]  /*4820*/  FSEL R44, R44, -INF , P2 ;  /* 0xff8000002c2c7808 */ /* 0x000fe40001000000 */
[----:B------:R-:W-:Y:S02]  /*4830*/  FSEL R45, R45, -INF , P3 ;  /* 0xff8000002d2d7808 */ /* 0x000fe40001800000 */
[----:B------:R-:W-:-:S02]  /*4840*/  FSEL R48, R48, -INF , P4 ;  /* 0xff80000030307808 */ /* 0x000fc40002000000 */
[----:B------:R-:W-:Y:S02]  /*4850*/  FSEL R49, R49, -INF , P5 ;  /* 0xff80000031317808 */ /* 0x000fe40002800000 */
[----:B------:R-:W-:Y:S02]  /*4860*/  FSEL R52, R52, -INF , P6 ;  /* 0xff80000034347808 */ /* 0x000fe40003000000 */
[----:B------:R-:W-:Y:S02]  /*4870*/  R2P PR, R17.B2, 0x7f ;  /* 0x0000007f11007804 */ /* 0x000fe40000002000 */
[----:B------:R-:W-:-:S03]  /*4880*/  FMNMX R152, R41, R152, !PT ;  /* 0x0000009829987209 */ /* 0x000fc60007800000 */
[----:B------:R-:W-:Y:S02]  /*4890*/  FSEL R56, R56, -INF , P0 ;  /* 0xff80000038387808 */ /* 0x000fe40000000000 */
[----:B------:R-:W-:Y:S02]  /*48a0*/  FSEL R57, R57, -INF , P1 ;  /* 0xff80000039397808 */ /* 0x000fe40000800000 */
[----:B------:R-:W-:Y:S02]  /*48b0*/  FSEL R60, R60, -INF , P2 ;  /* 0xff8000003c3c7808 */ /* 0x000fe40001000000 */
[----:B------:R-:W-:Y:S02]  /*48c0*/  FSEL R61, R61, -INF , P3 ;  /* 0xff8000003d3d7808 */ /* 0x000fe40001800000 */
[----:B------:R-:W-:Y:S02]  /*48d0*/  FSEL R64, R64, -INF , P4 ;  /* 0xff80000040407808 */ /* 0x000fe40002000000 */
[----:B------:R-:W-:-:S02]  /*48e0*/  FSEL R65, R65, -INF , P5 ;  /* 0xff80000041417808 */ /* 0x000fc40002800000 */
[----:B------:R-:W-:Y:S02]  /*48f0*/  FSEL R68, R68, -INF , P6 ;  /* 0xff80000044447808 */ /* 0x000fe40003000000 */
[----:B------:R-:W-:Y:S02]  /*4900*/  R2P PR, R17.B3, 0x7f ;  /* 0x0000007f11007804 */ /* 0x000fe40000003000 */
[----:B------:R-:W-:-:S03]  /*4910*/  FMNMX R152, R49, R152, !PT ;  /* 0x0000009831987209 */ /* 0x000fc60007800000 */
[----:B------:R-:W-:Y:S02]  /*4920*/  FSEL R72, R72, -INF , P0 ;  /* 0xff80000048487808 */ /* 0x000fe40000000000 */
[----:B------:R-:W-:Y:S02]  /*4930*/  ISETP.NE.U32.AND P0, PT, R7, 0x1, PT ;  /* 0x000000010700780c */ /* 0x000fe40003f05070 */
[----:B------:R-:W-:Y:S02]  /*4940*/  FMNMX R152, R57, R152, !PT ;  /* 0x0000009839987209 */ /* 0x000fe40007800000 */
[----:B------:R-:W-:Y:S02]  /*4950*/  FSEL R24, R24, -INF , !P0 ;  /* 0xff80000018187808 */ /* 0x000fe40004000000 */
[----:B------:R-:W-:Y:S02]  /*4960*/  LOP3.LUT P0, RZ, R17, 0x80, RZ, 0xc0, !PT ;  /* 0x0000008011ff7812 */ /* 0x000fe4000780c0ff */
[----:B------:R-:W-:-:S02]  /*4970*/  FMNMX R7, R24, R32, !PT ;  /* 0x0000002018077209 */ /* 0x000fc40007800000 */
[----:B------:R-:W-:Y:S02]  /*4980*/  FSEL R20, R37, -INF , P0 ;  /* 0xff80000025147808 */ /* 0x000fe40000000000 */
[----:B------:R-:W-:Y:S02]  /*4990*/  LOP3.LUT P0, RZ, R17, 0x8000, RZ, 0xc0, !PT ;  /* 0x0000800011ff7812 */ /* 0x000fe4000780c0ff */
[----:B------:R-:W-:Y:S02]  /*49a0*/  FMNMX R154, R22, R20, !PT ;  /* 0x00000014169a7209 */ /* 0x000fe40007800000 */
[----:B------:R-:W-:Y:S02]  /*49b0*/  FSEL R53, R53, -INF , P0 ;  /* 0xff80000035357808 */ /* 0x000fe40000000000 */
[----:B------:R-:W-:Y:S02]  /*49c0*/  LOP3.LUT P0, RZ, R17, 0x800000, RZ, 0xc0, !PT ;  /* 0x0080000011ff7812 */ /* 0x000fe4000780c0ff */
[----:B------:R-:W-:-:S02]  /*49d0*/  FMNMX R7, R40, R7, !PT ;  /* 0x0000000728077209 */ /* 0x000fc40007800000 */
[----:B------:R-:W-:Y:S02]  /*49e0*/  FSEL R69, R69, -INF , P0 ;  /* 0xff80000045457808 */ /* 0x000fe40000000000 */
[----:B------:R-:W-:Y:S02]  /*49f0*/  ISETP.GT.AND P0, PT, R17, -0x1, PT ;  /* 0xffffffff1100780c */ /* 0x000fe40003f04270 */
        /* <DEDUP_REMOVED lines=9> */
[----:B------:R-:W-:-:S02]  /*4a90*/  FSEL R73, R73, -INF , P1 ;  /* 0xff80000049497808 */ /* 0x000fc40000800000 */
[----:B------:R-:W-:Y:S02]  /*4aa0*/  FSEL R76, R76, -INF , P2 ;  /* 0xff8000004c4c7808 */ /* 0x000fe40001000000 */
[----:B------:R-:W-:Y:S02]  /*4ab0*/  FSEL R77, R77, -INF , P3 ;  /* 0xff8000004d4d7808 */ /* 0x000fe40001800000 */
[----:B------:R-:W-:Y:S02]  /*4ac0*/  FMNMX R7, R64, R7, !PT ;  /* 0x0000000740077209 */ /* 0x000fe40007800000 */
[----:B------:R-:W-:Y:S02]  /*4ad0*/  FMNMX R152, R65, R152, !PT ;  /* 0x0000009841987209 */ /* 0x000fe40007800000 */
[----:B------:R-:W-:Y:S02]  /*4ae0*/  FMNMX R17, R68, R17, !PT ;  /* 0x0000001144117209 */ /* 0x000fe40007800000 */
[----:B------:R-:W-:-:S02]  /*4af0*/  FMNMX R154, R69, R154, !PT ;  /* 0x0000009a459a7209 */ /* 0x000fc40007800000 */
[----:B------:R-:W-:Y:S02]  /*4b00*/  FSEL R85, R85, -INF , !P0 ;  /* 0xff80000055557808 */ /* 0x000fe40004000000 */
[----:B------:R-:W-:Y:S02]  /*4b10*/  FSEL R80, R80, -INF , P4 ;  /* 0xff80000050507808 */ /* 0x000fe40002000000 */
[----:B------:R-:W-:Y:S02]  /*4b20*/  FSEL R81, R81, -INF , P5 ;  /* 0xff80000051517808 */ /* 0x000fe40002800000 */
[----:B------:R-:W-:Y:S02]  /*4b30*/  FSEL R84, R84, -INF , P6 ;  /* 0xff80000054547808 */ /* 0x000fe40003000000 */
        /* <DEDUP_REMOVED lines=9> */
[----:B------:R-:W-:-:S04]  /*4bd0*/  FMNMX R154, R17, R154, !PT ;  /* 0x0000009a119a7209 */ /* 0x000fc80007800000 */
[----:B------:R-:W-:-:S04]  /*4be0*/  FMNMX R154, R7, R154, !PT ;  /* 0x0000009a079a7209 */ /* 0x000fc80007800000 */
[----:B------:R-:W-:-:S05]  /*4bf0*/  FMNMX R17, R154, R15, !PT ;  /* 0x0000000f9a117209 */ /* 0x000fca0007800000 */
[----:B------:R-:W1:Y:S02]  /*4c00*/  SHFL.BFLY PT, R152, R17, 0x2, 0x1f ;  /* 0x0c401f0011987f89 */ /* 0x000e6400000e0000 */
[----:B-1----:R-:W-:Y:S02]  /*4c10*/  FMNMX R19, R17, R152, !PT ;  /* 0x0000009811137209 */ /* 0x002fe40007800000 */
[----:B------:R-:W-:-:S03]  /*4c20*/  SHF.R.S32.HI R152, RZ, 0x1f, R9 ;  /* 0x0000001fff987819 */ /* 0x000fc60000011409 */
[----:B------:R-:W1:Y:S01]  /*4c30*/  SHFL.BFLY PT, R154, R19, 0x1, 0x1f ;  /* 0x0c201f00139a7f89 */ /* 0x000e6200000e0000 */
[----:B------:R-:W-:Y:S02]  /*4c40*/  LEA.HI R152, R152, R9, RZ, 0x3 ;  /* 0x0000000998987211 */ /* 0x000fe400078f18ff */
[----:B-1----:R-:W-:Y:S02]  /*4c50*/  FMNMX R7, R19, R154, !PT ;  /* 0x0000009a13077209 */ /* 0x002fe40007800000 */
[----:B------:R-:W-:Y:S02]  /*4c60*/  LOP3.LUT R154, R152, 0xfffffff8, RZ, 0xc0, !PT ;  /* 0xfffffff8989a7812 */ /* 0x000fe400078ec0ff */
[----:B------:R-:W-:Y:S02]  /*4c70*/  SHF.R.S32.HI R152, RZ, 0x3, R152 ;  /* 0x00000003ff987819 */ /* 0x000fe40000011498 */
[----:B------:R-:W-:Y:S02]  /*4c80*/  VIADDMNMX R9, R9, -R154, 0x2, PT ;  /* 0x0000000209097446 */ /* 0x000fe4000380099a */
[----:B------:R-:W-:Y:S01]  /*4c90*/  FSETP.NEU.AND P0, PT, R7, -INF , PT ;  /* 0xff8000000700780b */ /* 0x000fe20003f0d000 */
[----:B------:R-:W-:-:S03]  /*4ca0*/  IMAD.U32 R152, R152, -0x2, RZ ;  /* 0xfffffffe98987824 */ /* 0x000fc600078e00ff */
[----:B------:R-:W-:Y:S02]  /*4cb0*/  FSEL R154, R7, RZ, P0 ;  /* 0x000000ff079a7208 */ /* 0x000fe40000000000 */
[----:B------:R-:W-:Y:S01]  /*4cc0*/  VIADDMNMX R9, R152, -R9, 0xffffffe0, !PT ;  /* 0xffffffe098097446 */ /* 0x000fe20007800909 */
[----:B------:R-:W-:Y:S02]  /*4cd0*/  VIADD R152, R6, 0x18440 ;  /* 0x0001844006987836 */ /* 0x000fe40000000000 */
[C---:B------:R-:W-:Y:S01]  /*4ce0*/  FMUL R19, R154.reuse, UR15 ;  /* 0x0000000f9a137c20 */ /* 0x040fe20008400000 */
[----:B------:R-:W-:Y:S01]  /*4cf0*/  FADD R15, -R154, R15 ;  /* 0x0000000f9a0f7221 */ /* 0x000fe20000000100 */
[----:B------:R-:W-:Y:S01]  /*4d00*/  VIADD R9, R9, 0x20 ;  /* 0x0000002009097836 */ /* 0x000fe20000000000 */
[----:B------:R-:W-:Y:S01]  /*4d10*/  SHF.R.U32.HI R153, RZ, 0x3, R152 ;  /* 0x00000003ff997819 */ /* 0x000fe20000011698 */
[--C-:B------:R-:W-:Y:S01]  /*4d20*/  FFMA R25, R18, UR15, -R19.reuse ;  /* 0x0000000f12197c23 */ /* 0x100fe20008000813 */
[--C-:B------:R-:W-:Y:S01]  /*4d30*/  FFMA R37, R20, UR15, -R19.reuse ;  /* 0x0000000f14257c23 */ /* 0x100fe20008000813 */
[--C-:B------:R-:W-:Y:S01]  /*4d40*/  FFMA R22, R22, UR15, -R19.reuse ;  /* 0x0000000f16167c23 */ /* 0x100fe20008000813 */
[----:B------:R-:W-:Y:S01]  /*4d50*/  SHF.R.U32.HI R9, RZ, R9, R158 ;  /* 0x00000009ff097219 */ /* 0x000fe2000001169e */
[--C-:B------:R-:W-:Y:S01]  /*4d60*/  FFMA R24, R24, UR15, -R19.reuse ;  /* 0x0000000f18187c23 */ /* 0x100fe20008000813 */
[--C-:B------:R-:W-:Y:S01]  /*4d70*/  FFMA R28, R28, UR15, -R19.reuse ;  /* 0x0000000f1c1c7c23 */ /* 0x100fe20008000813 */
[----:B------:R1:W-:Y:S01]  /*4d80*/  MUFU.EX2 R29, R22 ;  /* 0x00000016001d7308 */ /* 0x0003e20000000800 */
[C---:B------:R-:W-:Y:S01]  /*4d90*/  R2P PR, R9.reuse, 0x7e ;  /* 0x0000007e09007804 */ /* 0x040fe20000000000 */
[--C-:B------:R-:W-:Y:S01]  /*4da0*/  FFMA R32, R32, UR15, -R19.reuse ;  /* 0x0000000f20207c23 */ /* 0x100fe20008000813 */
[----:B------:R-:W-:Y:S01]  /*4db0*/  LOP3.LUT R21, R9, 0x1, RZ, 0xc0, !PT ;  /* 0x0000000109157812 */ /* 0x000fe200078ec0ff */
[--C-:B------:R-:W-:Y:S01]  /*4dc0*/  FFMA R33, R33, UR15, -R19.reuse ;  /* 0x0000000f21217c23 */ /* 0x100fe20008000813 */
        /* <DEDUP_REMOVED lines=13> */
[----:B------:R-:W-:Y:S01]  /*4ea0*/  R2P PR, R9.B1, 0x7f ;  /* 0x0000007f09007804 */ /* 0x000fe20000001000 */
[--C-:B------:R-:W-:Y:S01]  /*4eb0*/  FFMA R52, R52, UR15, -R19.reuse ;  /* 0x0000000f34347c23 */ /* 0x100fe20008000813 */
[----:B-1----:R-:W-:Y:S01]  /*4ec0*/  FMNMX R22, R27, R18, !PT ;  /* 0x000000121b167209 */ /* 0x002fe20007800000 */
        /* <DEDUP_REMOVED lines=30> */
[----:B------:R-:W-:Y:S01]  /*50b0*/  FFMA R85, R85, UR15, -R19 ;  /* 0x0000000f55557c23 */ /* 0x000fe20008000813 */
[----:B------:R-:W-:Y:S01]  /*50c0*/  FSEL R67, R67, -INF , P5 ;  /* 0xff80000043437808 */ /* 0x000fe20002800000 */
[----:B------:R-:W-:Y:S01]  /*50d0*/  FMUL R15, R15, UR15 ;  /* 0x0000000f0f0f7c20 */ /* 0x000fe20008400000 */
[----:B------:R-:W-:Y:S01]  /*50e0*/  FSEL R70, R70, -INF , P6 ;  /* 0xff80000046467808 */ /* 0x000fe20003000000 */
[----:B------:R-:W-:Y:S01]  /*50f0*/  VIADD R158, R6, 0x18460 ;  /* 0x00018460069e7836 */ /* 0x000fe20000000000 */
[----:B------:R-:W-:Y:S01]  /*5100*/  R2P PR, R9.B3, 0x7f ;  /* 0x0000007f09007804 */ /* 0x000fe20000003000 */
[----:B------:R-:W-:Y:S01]  /*5110*/  MUFU.EX2 R24, R24 ;  /* 0x0000001800187308 */ /* 0x000fe20000000800 */
[----:B------:R-:W-:-:S02]  /*5120*/  FMNMX R22, R51, R22, !PT ;  /* 0x0000001633167209 */ /* 0x000fc40007800000 */
[----:B------:R-:W-:Y:S02]  /*5130*/  SHF.R.U32.HI R159, RZ, 0x3, R158 ;  /* 0x00000003ff9f7819 */ /* 0x000fe4000001169e */
[----:B------:R-:W-:Y:S02]  /*5140*/  FSEL R74, R74, -INF , P0 ;  /* 0xff8000004a4a7808 */ /* 0x000fe40000000000 */
[----:B------:R-:W-:Y:S01]  /*5150*/  ISETP.NE.U32.AND P0, PT, R21, 0x1, PT ;  /* 0x000000011500780c */ /* 0x000fe20003f05070 */
[----:B------:R-:W1:Y:S01]  /*5160*/  MUFU.EX2 R15, R15 ;  /* 0x0000000f000f7308 */ /* 0x000e620000000800 */
[----:B------:R-:W-:Y:S02]  /*5170*/  FMNMX R21, R17, R38, !PT ;  /* 0x0000002611157209 */ /* 0x000fe40007800000 */
[----:B------:R-:W-:Y:S02]  /*5180*/  FSEL R23, R26, -INF , !P0 ;  /* 0xff8000001a177808 */ /* 0x000fe40004000000 */
[----:B------:R-:W-:-:S02]  /*5190*/  LOP3.LUT P0, RZ, R9, 0x80, RZ, 0xc0, !PT ;  /* 0x0000008009ff7812 */ /* 0x000fc4000780c0ff */
[----:B------:R-:W-:Y:S01]  /*51a0*/  FMNMX R21, R46, R21, !PT ;  /* 0x000000152e157209 */ /* 0x000fe20007800000 */
[----:B------:R-:W2:Y:S01]  /*51b0*/  MUFU.EX2 R25, R25 ;  /* 0x0000001900197308 */ /* 0x000ea20000000800 */
[----:B------:R-:W-:Y:S02]  /*51c0*/  FSEL R20, R39, -INF , P0 ;  /* 0xff80000027147808 */ /* 0x000fe40000000000 */
[----:B------:R-:W-:Y:S02]  /*51d0*/  LOP3.LUT P0, RZ, R9, 0x8000, RZ, 0xc0, !PT ;  /* 0x0000800009ff7812 */ /* 0x000fe4000780c0ff */
[----:B------:R-:W-:Y:S02]  /*51e0*/  FMNMX R26, R31, R20, !PT ;  /* 0x000000141f1a7209 */ /* 0x000fe40007800000 */
[----:B------:R-:W-:Y:S01]  /*51f0*/  FSEL R55, R55, -INF , P0 ;  /* 0xff80000037377808 */ /* 0x000fe20000000000 */
[----:B------:R-:W-:Y:S01]  /*5200*/  MUFU.EX2 R28, R28 ;  /* 0x0000001c001c7308 */ /* 0x000fe20000000800 */
[----:B------:R-:W-:-:S02]  /*5210*/  LOP3.LUT P0, RZ, R9, 0x800000, RZ, 0xc0, !PT ;  /* 0x0080000009ff7812 */ /* 0x000fc4000780c0ff */
[----:B------:R-:W-:Y:S02]  /*5220*/  FMNMX R26, R47, R26, !PT ;  /* 0x0000001a2f1a7209 */ /* 0x000fe40007800000 */
[----:B------:R-:W-:Y:S02]  /*5230*/  FSEL R71, R71, -INF , P0 ;  /* 0xff80000047477808 */ /* 0x000fe40000000000 */
[----:B------:R-:W-:Y:S01]  /*5240*/  ISETP.GT.AND P0, PT, R9, -0x1, PT ;  /* 0xffffffff0900780c */ /* 0x000fe20003f04270 */
[----:B------:R-:W-:Y:S01]  /*5250*/  MUFU.EX2 R32, R32 ;  /* 0x0000002000207308 */ /* 0x000fe20000000800 */
[----:B------:R-:W-:Y:S02]  /*5260*/  FMNMX R9, R23, R34, !PT ;  /* 0x0000002217097209 */ /* 0x000fe40007800000 */
[----:B------:R-:W-:Y:S02]  /*5270*/  FMNMX R21, R54, R21, !PT ;  /* 0x0000001536157209 */ /* 0x000fe40007800000 */
[----:B------:R-:W-:-:S02]  /*5280*/  FMNMX R9, R42, R9, !PT ;  /* 0x000000092a097209 */ /* 0x000fc40007800000 */
[----:B------:R-:W-:Y:S01]  /*5290*/  FMNMX R26, R55, R26, !PT ;  /* 0x0000001a371a7209 */ /* 0x000fe20007800000 */
[----:B------:R-:W-:Y:S01]  /*52a0*/  MUFU.EX2 R33, R33 ;  /* 0x0000002100217308 */ /* 0x000fe20000000800 */
[----:B------:R-:W-:Y:S02]  /*52b0*/  FMNMX R9, R50, R9, !PT ;  /* 0x0000000932097209 */ /* 0x000fe40007800000 */
[----:B------:R-:W-:Y:S02]  /*52c0*/  FMNMX R22, R59, R22, !PT ;  /* 0x000000163b167209 */ /* 0x000fe40007800000 */
[----:B------:R-:W-:Y:S02]  /*52d0*/  FMNMX R9, R58, R9, !PT ;  /* 0x000000093a097209 */ /* 0x000fe40007800000 */
[----:B------:R-:W-:Y:S01]  /*52e0*/  FMNMX R21, R62, R21, !PT ;  /* 0x000000153e157209 */ /* 0x000fe20007800000 */
[----:B------:R-:W-:Y:S01]  /*52f0*/  MUFU.EX2 R36, R36 ;  /* 0x0000002400247308 */ /* 0x000fe20000000800 */
[----:B------:R-:W-:-:S02]  /*5300*/  FMNMX R26, R63, R26, !PT ;  /* 0x0000001a3f1a7209 */ /* 0x000fc40007800000 */
[----:B------:R-:W-:Y:S02]  /*5310*/  FSEL R75, R75, -INF , P1 ;  /* 0xff8000004b4b7808 */ /* 0x000fe40000800000 */
[----:B------:R-:W-:Y:S02]  /*5320*/  FSEL R78, R78, -INF , P2 ;  /* 0xff8000004e4e7808 */ /* 0x000fe40001000000 */
[----:B------:R-:W-:Y:S01]  /*5330*/  FSEL R79, R79, -INF , P3 ;  /* 0xff8000004f4f7808 */ /* 0x000fe20001800000 */
[----:B------:R-:W-:Y:S01]  /*5340*/  MUFU.EX2 R37, R37 ;  /* 0x0000002500257308 */ /* 0x000fe20000000800 */
[----:B------:R-:W-:Y:S02]  /*5350*/  FMNMX R9, R66, R9, !PT ;  /* 0x0000000942097209 */ /* 0x000fe40007800000 */
[----:B------:R-:W-:Y:S02]  /*5360*/  FMNMX R22, R67, R22, !PT ;  /* 0x0000001643167209 */ /* 0x000fe40007800000 */
[----:B------:R-:W-:-:S02]  /*5370*/  FMNMX R21, R70, R21, !PT ;  /* 0x0000001546157209 */ /* 0x000fc40007800000 */
[----:B------:R-:W-:Y:S01]  /*5380*/  FMNMX R26, R71, R26, !PT ;  /* 0x0000001a471a7209 */ /* 0x000fe20007800000 */
[----:B------:R-:W-:Y:S01]  /*5390*/  MUFU.EX2 R40, R40 ;  /* 0x0000002800287308 */ /* 0x000fe20000000800 */
[----:B------:R-:W-:Y:S02]  /*53a0*/  FSEL R87, R87, -INF , !P0 ;  /* 0xff80000057577808 */ /* 0x000fe40004000000 */
[----:B------:R-:W-:Y:S02]  /*53b0*/  FSEL R82, R82, -INF , P4 ;  /* 0xff80000052527808 */ /* 0x000fe40002000000 */
[----:B------:R-:W-:Y:S02]  /*53c0*/  FSEL R83, R83, -INF , P5 ;  /* 0xff80000053537808 */ /* 0x000fe40002800000 */
[----:B------:R-:W-:Y:S01]  /*53d0*/  FSEL R86, R86, -INF , P6 ;  /* 0xff80000056567808 */ /* 0x000fe20003000000 */
[----:B------:R-:W-:Y:S01]  /*53e0*/  MUFU.EX2 R41, R41 ;  /* 0x0000002900297308 */ /* 0x000fe20000000800 */
[----:B------:R-:W-:-:S02]  /*53f0*/  FMNMX R9, R74, R9, !PT ;  /* 0x000000094a097209 */ /* 0x000fc40007800000 */
[----:B------:R-:W-:Y:S02]  /*5400*/  FMNMX R22, R75, R22, !PT ;  /* 0x000000164b167209 */ /* 0x000fe40007800000 */
[----:B------:R-:W-:Y:S02]  /*5410*/  FMNMX R21, R78, R21, !PT ;  /* 0x000000154e157209 */ /* 0x000fe40007800000 */
[----:B------:R-:W-:Y:S01]  /*5420*/  FMNMX R26, R79, R26, !PT ;  /* 0x0000001a4f1a7209 */ /* 0x000fe20007800000 */
        /* <DEDUP_REMOVED lines=8> */
[----:B------:R-:W-:Y:S01]  /*54b0*/  LOP3.LUT R152, R152, 0x70, R153, 0x78, !PT ;  /* 0x0000007098987812 */ /* 0x000fe200078e7899 */
[----:B------:R-:W-:Y:S01]  /*54c0*/  IMAD.MOV.U32 R153, RZ, RZ, RZ ;  /* 0x000000ffff997224 */ /* 0x000fe200078e00ff */
[----:B------:R-:W-:Y:S01]  /*54d0*/  FMNMX R9, R9, R26, !PT ;  /* 0x0000001a09097209 */ /* 0x000fe20007800000 */
[----:B------:R-:W-:Y:S01]  /*54e0*/  MUFU.EX2 R48, R48 ;  /* 0x0000003000307308 */ /* 0x000fe20000000800 */
[----:B------:R-:W-:Y:S01]  /*54f0*/  LOP3.LUT R158, R158, 0x70, R159, 0x78, !PT ;  /* 0x000000709e9e7812 */ /* 0x000fe200078e789f */
[----:B------:R-:W-:Y:S01]  /*5500*/  IMAD.MOV.U32 R159, RZ, RZ, RZ ;  /* 0x000000ffff9f7224 */ /* 0x000fe200078e00ff */
[----:B------:R-:W-:-:S02]  /*5510*/  FMNMX R9, R9, R16, !PT ;  /* 0x0000001009097209 */ /* 0x000fc40007800000 */
[----:B------:R-:W-:Y:S02]  /*5520*/  MOV R155, R152 ;  /* 0x00000098009b7202 */ /* 0x000fe40000000f00 */
[----:B------:R-:W-:Y:S01]  /*5530*/  IADD3 R152, P2, R152, 0x4000, RZ ;  /* 0x0000400098987810 */ /* 0x000fe20007f5e0ff */
[----:B------:R-:W3:Y:S01]  /*5540*/  SHFL.BFLY PT, R22, R9, 0x2, 0x1f ;  /* 0x0c401f0009167f89 */ /* 0x000ee200000e0000 */
[----:B------:R-:W-:Y:S03]  /*5550*/  MUFU.EX2 R49, R49 ;  /* 0x0000003100317308 */ /* 0x000fe60000000800 */
[----:B------:R-:W-:-:S05]  /*5560*/  IMAD.X R153, RZ, RZ, RZ, P2 ;  /* 0x000000ffff997224 */ /* 0x000fca00010e06ff */
[----:B------:R-:W-:Y:S01]  /*5570*/  MOV R152, R152 ;  /* 0x0000009800987202 */ /* 0x000fe20000000f00 */
[----:B------:R-:W-:Y:S08]  /*5580*/  MUFU.EX2 R52, R52 ;  /* 0x0000003400347308 */ /* 0x000ff00000000800 */
[----:B------:R-:W-:Y:S01]  /*5590*/  MUFU.EX2 R53, R53 ;  /* 0x0000003500357308 */ /* 0x000fe20000000800 */
[----:B---3--:R-:W-:-:S07]  /*55a0*/  FMNMX R22, R9, R22, !PT ;  /* 0x0000001609167209 */ /* 0x008fce0007800000 */
[----:B------:R-:W-:Y:S01]  /*55b0*/  MUFU.EX2 R56, R56 ;  /* 0x0000003800387308 */ /* 0x000fe20000000800 */
[----:B------:R-:W3:Y:S07]  /*55c0*/  SHFL.BFLY PT, R9, R22, 0x1, 0x1f ;  /* 0x0c201f0016097f89 */ /* 0x000eee00000e0000 */
[----:B------:R-:W-:Y:S08]  /*55d0*/  MUFU.EX2 R57, R57 ;  /* 0x0000003900397308 */ /* 0x000ff00000000800 */
[----:B------:R-:W-:Y:S08]  /*55e0*/  MUFU.EX2 R60, R60 ;  /* 0x0000003c003c7308 */ /* 0x000ff00000000800 */
[----:B------:R-:W-:Y:S01]  /*55f0*/  MUFU.EX2 R61, R61 ;  /* 0x0000003d003d7308 */ /* 0x000fe20000000800 */
[----:B---3--:R-:W-:-:S04]  /*5600*/  FMNMX R9, R22, R9, !PT ;  /* 0x0000000916097209 */ /* 0x008fc80007800000 */
[----:B------:R-:W-:-:S03]  /*5610*/  FSETP.NEU.AND P0, PT, R9, -INF , PT ;  /* 0xff8000000900780b */ /* 0x000fc60003f0d000 */
[----:B------:R-:W-:Y:S01]  /*5620*/  MUFU.EX2 R64, R64 ;  /* 0x0000004000407308 */ /* 0x000fe20000000800 */
[----:B------:R-:W-:Y:S02]  /*5630*/  FSEL R19, R9, RZ, P0 ;  /* 0x000000ff09137208 */ /* 0x000fe40000000000 */
[----:B------:R-:W-:Y:S02]  /*5640*/  LOP3.LUT P0, RZ, R14, 0x1f, RZ, 0xc0, !PT ;  /* 0x0000001f0eff7812 */ /* 0x000fe4000780c0ff */
[----:B------:R-:W-:Y:S01]  /*5650*/  MOV R14, R158 ;  /* 0x0000009e000e7202 */ /* 0x000fe20000000f00 */
[C---:B------:R-:W-:Y:S01]  /*5660*/  FMUL R22, R19.reuse, UR15 ;  /* 0x0000000f13167c20 */ /* 0x040fe20008400000 */
[----:B------:R-:W-:Y:S01]  /*5670*/  FADD R16, -R19, R16 ;  /* 0x0000001013107221 */ /* 0x000fe20000000100 */
[----:B------:R-:W-:Y:S02]  /*5680*/  MUFU.EX2 R65, R65 ;  /* 0x0000004100417308 */ /* 0x000fe40000000800 */
[--C-:B------:R-:W-:Y:S01]  /*5690*/  FFMA R18, R18, UR15, -R22.reuse ;  /* 0x0000000f12127c23 */ /* 0x100fe20008000816 */
[----:B------:R-:W-:Y:S01]  /*56a0*/  FMUL R16, R16, UR15 ;  /* 0x0000000f10107c20 */ /* 0x000fe20008400000 */
[--C-:B------:R-:W-:Y:S01]  /*56b0*/  FFMA R17, R17, UR15, -R22.reuse ;  /* 0x0000000f11117c23 */ /* 0x100fe20008000816 */
[--C-:B------:R-:W-:Y:S01]  /*56c0*/  FFMA R23, R23, UR15, -R22.reuse ;  /* 0x0000000f17177c23 */ /* 0x100fe20008000816 */
        /* <DEDUP_REMOVED lines=10> */
[----:B------:R4:W-:Y:S01]  /*5770*/  MUFU.EX2 R21, R16 ;  /* 0x0000001000157308 */ /* 0x0009e20000000800 */
[----:B---3--:R-:W-:-:S02]  /*5780*/  VIADD R18, R6, 0x18420 ;  /* 0x0001842006127836 */ /* 0x008fc40000000000 */
[--C-:B------:R-:W-:Y:S01]  /*5790*/  FFMA R50, R50, UR15, -R22.reuse ;  /* 0x0000000f32327c23 */ /* 0x100fe20008000816 */
[--C-:B------:R-:W-:Y:S01]  /*57a0*/  FFMA R51, R51, UR15, -R22.reuse ;  /* 0x0000000f33337c23 */ /* 0x100fe20008000816 */
[--C-:B------:R-:W-:Y:S01]  /*57b0*/  FFMA R54, R54, UR15, -R22.reuse ;  /* 0x0000000f36367c23 */ /* 0x100fe20008000816 */
[----:B------:R-:W-:Y:S01]  /*57c0*/  FFMA R55, R55, UR15, -R22 ;  /* 0x0000000f37377c23 */ /* 0x000fe20008000816 */
[----:B------:R-:W-:Y:S01]  /*57d0*/  SHF.R.U32.HI R19, RZ, 0x3, R18 ;  /* 0x00000003ff137819 */ /* 0x000fe20000011612 */
[--C-:B------:R-:W-:Y:S01]  /*57e0*/  FFMA R58, R58, UR15, -R22.reuse ;  /* 0x0000000f3a3a7c23 */ /* 0x100fe20008000816 */
[----:B------:R3:W-:Y:S01]  /*57f0*/  MUFU.EX2 R30, R17 ;  /* 0x00000011001e7308 */ /* 0x0007e20000000800 */
[----:B----4-:R-:W-:Y:S01]  /*5800*/  SHF.R.U32.HI R16, RZ, 0x3, R5 ;  /* 0x00000003ff107819 */ /* 0x010fe20000011605 */
[----:B------:R-:W-:Y:S01]  /*5810*/  FFMA R59, R59, UR15, -R22 ;  /* 0x0000000f3b3b7c23 */ /* 0x000fe20008000816 */
[----:B------:R-:W-:Y:S01]  /*5820*/  LOP3.LUT R18, R18, 0x70, R19, 0x78, !PT ;  /* 0x0000007012127812 */ /* 0x000fe200078e7813 */
[----:B------:R-:W-:Y:S01]  /*5830*/  IMAD.MOV.U32 R19, RZ, RZ, RZ ;  /* 0x000000ffff137224 */ /* 0x000fe200078e00ff */
[----:B------:R-:W-:Y:S01]  /*5840*/  LOP3.LUT R16, R5, 0x70, R16, 0x78, !PT ;  /* 0x0000007005107812 */ /* 0x000fe200078e7810 */
[--C-:B------:R-:W-:Y:S01]  /*5850*/  FFMA R62, R62, UR15, -R22.reuse ;  /* 0x0000000f3e3e7c23 */ /* 0x100fe20008000816 */
[--C-:B------:R-:W-:Y:S01]  /*5860*/  FFMA R63, R63, UR15, -R22.reuse ;  /* 0x0000000f3f3f7c23 */ /* 0x100fe20008000816 */
[----:B------:R4:W5:Y:S01]  /*5870*/  MUFU.EX2 R26, R23 ;  /* 0x00000017001a7308 */ /* 0x0009620000000800 */
[----:B---3--:R-:W-:Y:S01]  /*5880*/  IMAD.MOV.U32 R17, RZ, RZ, RZ ;  /* 0x000000ffff117224 */ /* 0x008fe200078e00ff */
[----:B------:R-:W-:Y:S01]  /*5890*/  MOV R154, R18 ;  /* 0x00000012009a7202 */ /* 0x000fe20000000f00 */
[--C-:B------:R-:W-:Y:S01]  /*58a0*/  FFMA R66, R66, UR15, -R22.reuse ;  /* 0x0000000f42427c23 */ /* 0x100fe20008000816 */
[--C-:B------:R-:W-:Y:S01]  /*58b0*/  FFMA R87, R87, UR15, -R22.reuse ;  /* 0x0000000f57577c23 */ /* 0x100fe20008000816 */
[--C-:B------:R-:W-:Y:S01]  /*58c0*/  FFMA R67, R67, UR15, -R22.reuse ;  /* 0x0000000f43437c23 */ /* 0x100fe20008000816 */
[----:B------:R-:W-:Y:S01]  /*58d0*/  MOV R157, R16 ;  /* 0x00000010009d7202 */ /* 0x000fe20000000f00 */
[--C-:B------:R-:W-:Y:S01]  /*58e0*/  FFMA R86, R86, UR15, -R22.reuse ;  /* 0x0000000f56567c23 */ /* 0x100fe20008000816 */
[----:B------:R-:W-:Y:S01]  /*58f0*/  IADD3 R16, P1, R16, 0x4000, RZ ;  /* 0x0000400010107810 */ /* 0x000fe20007f3e0ff */
[----:B------:R-:W3:Y:S01]  /*5900*/  MUFU.EX2 R27, R27 ;  /* 0x0000001b001b7308 */ /* 0x000ee20000000800 */
[--C-:B------:R-:W-:Y:S01]  /*5910*/  FFMA R83, R83, UR15, -R22.reuse ;  /* 0x0000000f53537c23 */ /* 0x100fe20008000816 */
[--C-:B------:R-:W-:Y:S01]  /*5920*/  FFMA R70, R70, UR15, -R22.reuse ;  /* 0x0000000f46467c23 */ /* 0x100fe20008000816 */
[--C-:B------:R-:W-:Y:S01]  /*5930*/  FFMA R82, R82, UR15, -R22.reuse ;  /* 0x0000000f52527c23 */ /* 0x100fe20008000816 */
[----:B------:R-:W-:Y:S01]  /*5940*/  IMAD.X R17, RZ, RZ, RZ, P1 ;  /* 0x000000ffff117224 */ /* 0x000fe200008e06ff */
[----:B------:R-:W-:Y:S01]  /*5950*/  IADD3 R18, P1, R18, 0x4000, RZ ;  /* 0x0000400012127810 */ /* 0x000fe20007f3e0ff */
[--C-:B------:R-:W-:Y:S01]  /*5960*/  FFMA R79, R79, UR15, -R22.reuse ;  /* 0x0000000f4f4f7c23 */ /* 0x100fe20008000816 */
[--C-:B------:R-:W-:Y:S01]  /*5970*/  FFMA R71, R71, UR15, -R22.reuse ;  /* 0x0000000f47477c23 */ /* 0x100fe20008000816 */
[----:B------:R1:W-:Y:S01]  /*5980*/  MUFU.EX2 R39, R20 ;  /* 0x0000001400277308 */ /* 0x0003e20000000800 */
[--C-:B------:R-:W-:Y:S01]  /*5990*/  FFMA R78, R78, UR15, -R22.reuse ;  /* 0x0000000f4e4e7c23 */ /* 0x100fe20008000816 */
[----:B------:R-:W-:Y:S01]  /*59a0*/  IMAD.X R19, RZ, RZ, RZ, P1 ;  /* 0x000000ffff137224 */ /* 0x000fe200008e06ff */
[----:B------:R-:W-:Y:S01]  /*59b0*/  IADD3 R158, P1, R158, 0x4000, RZ ;  /* 0x000040009e9e7810 */ /* 0x000fe20007f3e0ff */
[--C-:B------:R-:W-:Y:S01]  /*59c0*/  FFMA R75, R75, UR15, -R22.reuse ;  /* 0x0000000f4b4b7c23 */ /* 0x100fe20008000816 */
[----:B------:R-:W-:-:S02]  /*59d0*/  FFMA R74, R74, UR15, -R22 ;  /* 0x0000000f4a4a7c23 */ /* 0x000fc40008000816 */
[----:B----4-:R-:W-:Y:S01]  /*59e0*/  MOV R23, R18 ;  /* 0x0000001200177202 */ /* 0x010fe20000000f00 */
[----:B------:R-:W-:Y:S01]  /*59f0*/  IMAD.X R159, RZ, RZ, RZ, P1 ;  /* 0x000000ffff9f7224 */ /* 0x000fe200008e06ff */
[----:B-1----:R-:W-:Y:S01]  /*5a00*/  MOV R20, R16 ;  /* 0x0000001000147202 */ /* 0x002fe20000000f00 */
[----:B------:R-:W-:Y:S01]  /*5a10*/  FFMA R16, R15, R13, R24 ;  /* 0x0000000d0f107223 */ /* 0x000fe20000000018 */
[----:B------:R-:W1:Y:S01]  /*5a20*/  MUFU.EX2 R31, R31 ;  /* 0x0000001f001f7308 */ /* 0x000e620000000800 */
[----:B------:R-:W-:Y:S01]  /*5a30*/  @!P0 IMAD.MOV.U32 R17, RZ, RZ, 0x1 ;  /* 0x00000001ff118424 */ /* 0x000fe200078e00ff */
[----:B------:R-:W-:Y:S01]  /*5a40*/  MOV R153, R158 ;  /* 0x0000009e00997202 */ /* 0x000fe20000000f00 */
[----:B--2---:R-:W-:Y:S01]  /*5a50*/  FADD R13, R25, R16 ;  /* 0x00000010190d7221 */ /* 0x004fe20000000000 */
[----:B-----5:R-:W-:Y:S01]  /*5a60*/  FFMA R158, R21, R11, R26 ;  /* 0x0000000b159e7223 */ /* 0x020fe2000000001a */
[----:B------:R2:W-:Y:S01]  /*5a70*/  @!P0 SYNCS.ARRIVE.TRANS64.ART0 RZ, [UR8+0x18], R17 ;  /* 0x00001811ffff89a7 */ /* 0x0005e20008500008 */
[----:B------:R-:W-:-:S02]  /*5a80*/  WARPGROUP.DEPBAR.LE gsb0, 0x0 ;  /* 0x00008000000079c5 */ /* 0x000fc40000010000 */
[----:B------:R-:W4:Y:S01]  /*5a90*/  MUFU.EX2 R34, R34 ;  /* 0x0000002200227308 */ /* 0x000f220000000800 */
[----:B------:R-:W-:Y:S01]  /*5aa0*/  FADD R18, R28, R13 ;  /* 0x0000000d1c127221 */ /* 0x000fe20000000000 */
[----:B---3--:R-:W-:Y:S01]  /*5ab0*/  FADD R13, R27, R158 ;  /* 0x0000009e1b0d7221 */ /* 0x008fe20000000000 */
[----:B------:R-:W-:Y:S01]  /*5ac0*/  F2FP.BF16.F32.PACK_AB R16, R25, R24 ;  /* 0x000000181910723e */ /* 0x000fe200000010ff */
[-C--:B------:R-:W-:Y:S01]  /*5ad0*/  FMUL R149, R149, R15.reuse ;  /* 0x0000000f95957220 */ /* 0x080fe20000400000 */
[C---:B------:R-:W-:Y:S01]  /*5ae0*/  FADD R11, R29.reuse, R18 ;  /* 0x000000121d0b7221 */ /* 0x040fe20000000000 */
[----:B------:R-:W-:Y:S01]  /*5af0*/  F2FP.BF16.F32.PACK_AB R18, R29, R28 ;  /* 0x0000001c1d12723e */ /* 0x000fe200000010ff */
[----:B------:R-:W-:Y:S01]  /*5b00*/  FADD R28, R30, R13 ;  /* 0x0000000d1e1c7221 */ /* 0x000fe20000000000 */
[----:B------:R-:W3:Y:S01]  /*5b10*/  MUFU.EX2 R38, R38 ;  /* 0x0000002600267308 */ /* 0x000ee20000000800 */
[----:B--2---:R-:W-:Y:S02]  /*5b20*/  @!P0 IMAD.MOV.U32 R17, RZ, RZ, 0x1 ;  /* 0x00000001ff118424 */ /* 0x004fe400078e00ff */
[----:B------:R-:W-:Y:S01]  /*5b30*/  FADD R24, R32, R11 ;  /* 0x0000000b20187221 */ /* 0x000fe20000000000 */
[C---:B-1----:R-:W-:Y:S01]  /*5b40*/  FADD R13, R31.reuse, R28 ;  /* 0x0000001c1f0d7221 */ /* 0x042fe20000000000 */
[----:B------:R-:W-:Y:S01]  /*5b50*/  F2FP.BF16.F32.PACK_AB R19, R31, R30 ;  /* 0x0000001e1f13723e */ /* 0x000fe200000010ff */
[----:B------:R1:W-:Y:S01]  /*5b60*/  @!P0 SYNCS.ARRIVE.TRANS64.ART0 RZ, [UR8+0x28], R17 ;  /* 0x00002811ffff89a7 */ /* 0x0003e20008500008 */
[----:B------:R-:W-:Y:S01]  /*5b70*/  FADD R11, R33, R24 ;  /* 0x00000018210b7221 */ /* 0x000fe20000000000 */
[----:B------:R-:W-:Y:S01]  /*5b80*/  F2FP.BF16.F32.PACK_AB R28, R41, R40 ;  /* 0x00000028291c723e */ /* 0x000fe200000010ff */
[----:B------:R-:W2:Y:S01]  /*5b90*/  MUFU.EX2 R42, R42 ;  /* 0x0000002a002a7308 */ /* 0x000ea20000000800 */
[----:B----4-:R-:W-:Y:S01]  /*5ba0*/  F2FP.BF16.F32.PACK_AB R25, R35, R34 ;  /* 0x000000222319723e */ /* 0x010fe200000010ff */
[----:B------:R-:W-:Y:S01]  /*5bb0*/  FADD R24, R36, R11 ;  /* 0x0000000b24187221 */ /* 0x000fe20000000000 */
[----:B------:R-:W-:Y:S01]  /*5bc0*/  ISETP.NE.AND P0, PT, R156, -0x1, PT ;  /* 0xffffffff9c00780c */ /* 0x000fe20003f05270 */
[-C--:B------:R-:W-:Y:S01]  /*5bd0*/  FMUL R148, R148, R15.reuse ;  /* 0x0000000f94947220 */ /* 0x080fe20000400000 */
[----:B-1----:R-:W-:Y:S01]  /*5be0*/  F2FP.BF16.F32.PACK_AB R17, R27, R26 ;  /* 0x0000001a1b11723e */ /* 0x002fe200000010ff */
[----:B------:R-:W-:Y:S01]  /*5bf0*/  FADD R26, R34, R13 ;  /* 0x0000000d221a7221 */ /* 0x000fe20000000000 */
[----:B------:R-:W-:Y:S01]  /*5c00*/  FADD R11, R37, R24 ;  /* 0x00000018250b7221 */ /* 0x000fe20000000000 */
[----:B------:R-:W1:Y:S01]  /*5c10*/  MUFU.EX2 R43, R43 ;  /* 0x0000002b002b7308 */ /* 0x000e620000000800 */
[----:B---3--:R-:W-:Y:S01]  /*5c20*/  F2FP.BF16.F32.PACK_AB R27, R39, R38 ;  /* 0x00000026271b723e */ /* 0x008fe200000010ff */
[----:B------:R-:W-:Y:S01]  /*5c30*/  FADD R13, R35, R26 ;  /* 0x0000001a230d7221 */ /* 0x000fe20000000000 */
[----:B------:R-:W-:Y:S01]  /*5c40*/  FADD R24, R40, R11 ;  /* 0x0000000b28187221 */ /* 0x000fe20000000000 */
[----:B------:R3:W-:Y:S01]  /*5c50*/  STSM.16.M88.4 [R157], R16 ;  /* 0x000000109d007844 */ /* 0x0007e20000000200 */
[-C--:B------:R-:W-:Y:S01]  /*5c60*/  FMUL R145, R145, R15.reuse ;  /* 0x0000000f91917220 */ /* 0x080fe20000400000 */
[----:B------:R-:W-:Y:S01]  /*5c70*/  FADD R26, R38, R13 ;  /* 0x0000000d261a7221 */ /* 0x000fe20000000000 */
[----:B------:R-:W-:Y:S01]  /*5c80*/  FADD R11, R41, R24 ;  /* 0x00000018290b7221 */ /* 0x000fe20000000000 */
[----:B------:R-:W4:Y:S01]  /*5c90*/  MUFU.EX2 R46, R46 ;  /* 0x0000002e002e7308 */ /* 0x000f220000000800 */
[-C--:B------:R-:W-:Y:S01]  /*5ca0*/  FMUL R144, R144, R15.reuse ;  /* 0x0000000f90907220 */ /* 0x080fe20000400000 */
[----:B------:R-:W-:Y:S01]  /*5cb0*/  FADD R13, R39, R26 ;  /* 0x0000001a270d7221 */ /* 0x000fe20000000000 */
[----:B------:R-:W-:Y:S01]  /*5cc0*/  FADD R24, R44, R11 ;  /* 0x0000000b2c187221 */ /* 0x000fe20000000000 */
[-C--:B------:R-:W-:Y:S01]  /*5cd0*/  FMUL R141, R141, R15.reuse ;  /* 0x0000000f8d8d7220 */ /* 0x080fe20000400000 */
[-C--:B------:R-:W-:Y:S01]  /*5ce0*/  FMUL R140, R140, R15.reuse ;  /* 0x0000000f8c8c7220 */ /* 0x080fe20000400000 */
[----:B--2---:R-:W-:Y:S01]  /*5cf0*/  FADD R26, R42, R13 ;  /* 0x0000000d2a1a7221 */ /* 0x004fe20000000000 */
[----:B------:R-:W-:Y:S01]  /*5d00*/  FADD R11, R45, R24 ;  /* 0x000000182d0b7221 */ /* 0x000fe20000000000 */
[----:B------:R-:W2:Y:S01]  /*5d10*/  MUFU.EX2 R47, R47 ;  /* 0x0000002f002f7308 */ /* 0x000ea20000000800 */
[C---:B-1----:R-:W-:Y:S01]  /*5d20*/  F2FP.BF16.F32.PACK_AB R29, R43.reuse, R42 ;  /* 0x0000002a2b1d723e */ /* 0x042fe200000010ff */
[----:B------:R-:W-:Y:S01]  /*5d30*/  FADD R13, R43, R26 ;  /* 0x0000001a2b0d7221 */ /* 0x000fe20000000000 */
[----:B------:R-:W-:Y:S01]  /*5d40*/  FADD R24, R48, R11 ;  /* 0x0000000b30187221 */ /* 0x000fe20000000000 */
[-C--:B------:R-:W-:Y:S01]  /*5d50*/  FMUL R137, R137, R15.reuse ;  /* 0x0000000f89897220 */ /* 0x080fe20000400000 */
[-C--:B------:R-:W-:Y:S01]  /*5d60*/  FMUL R136, R136, R15.reuse ;  /* 0x0000000f88887220 */ /* 0x080fe20000400000 */
[-C--:B------:R-:W-:Y:S01]  /*5d70*/  FMUL R133, R133, R15.reuse ;  /* 0x0000000f85857220 */ /* 0x080fe20000400000 */
[----:B------:R-:W-:Y:S01]  /*5d80*/  FADD R11, R49, R24 ;  /* 0x00000018310b7221 */ /* 0x000fe20000000000 */
[----:B------:R-:W1:Y:S01]  /*5d90*/  MUFU.EX2 R50, R50 ;  /* 0x0000003200327308 */ /* 0x000e620000000800 */
[----:B----4-:R-:W-:Y:S01]  /*5da0*/  FADD R26, R46, R13 ;  /* 0x0000000d2e1a7221 */ /* 0x010fe20000000000 */
[----:B------:R-:W-:Y:S01]  /*5db0*/  F2FP.BF16.F32.PACK_AB R24, R33, R32 ;  /* 0x000000202118723e */ /* 0x000fe200000010ff */
[----:B------:R-:W-:Y:S01]  /*5dc0*/  FADD R22, R52, R11 ;  /* 0x0000000b34167221 */ /* 0x000fe20000000000 */
[-C--:B------:R-:W-:Y:S01]  /*5dd0*/  FMUL R132, R132, R15.reuse ;  /* 0x0000000f84847220 */ /* 0x080fe20000400000 */
[-C--:B------:R-:W-:Y:S01]  /*5de0*/  FMUL R129, R129, R15.reuse ;  /* 0x0000000f81817220 */ /* 0x080fe20000400000 */
[-C--:B------:R-:W-:Y:S01]  /*5df0*/  FMUL R128, R128, R15.reuse ;  /* 0x0000000f80807220 */ /* 0x080fe20000400000 */
[----:B------:R-:W-:Y:S01]  /*5e00*/  FADD R11, R53, R22 ;  /* 0x00000016350b7221 */ /* 0x000fe20000000000 */
[----:B------:R-:W4:Y:S01]  /*5e10*/  MUFU.EX2 R51, R51 ;  /* 0x0000003300337308 */ /* 0x000f220000000800 */
[----:B--2---:R-:W-:Y:S01]  /*5e20*/  FADD R13, R47, R26 ;  /* 0x0000001a2f0d7221 */ /* 0x004fe20000000000 */
[----:B------:R-:W-:Y:S01]  /*5e30*/  F2FP.BF16.F32.PACK_AB R26, R37, R36 ;  /* 0x00000024251a723e */ /* 0x000fe200000010ff */
[----:B---3--:R-:W-:Y:S01]  /*5e40*/  FADD R16, R56, R11 ;  /* 0x0000000b38107221 */ /* 0x008fe20000000000 */
[----:B------:R-:W-:Y:S01]  /*5e50*/  F2FP.BF16.F32.PACK_AB R31, R47, R46 ;  /* 0x0000002e2f1f723e */ /* 0x000fe200000010ff */
[-C--:B------:R-:W-:Y:S01]  /*5e60*/  FMUL R125, R125, R15.reuse ;  /* 0x0000000f7d7d7220 */ /* 0x080fe20000400000 */
[-C--:B------:R-:W-:Y:S01]  /*5e70*/  FMUL R124, R124, R15.reuse ;  /* 0x0000000f7c7c7220 */ /* 0x080fe20000400000 */
[----:B------:R-:W-:Y:S01]  /*5e80*/  FADD R11, R57, R16 ;  /* 0x00000010390b7221 */ /* 0x000fe20000000000 */
[----:B------:R-:W2:Y:S01]  /*5e90*/  MUFU.EX2 R54, R54 ;  /* 0x0000003600367308 */ /* 0x000ea20000000800 */
[----:B-1----:R-:W-:Y:S01]  /*5ea0*/  FADD R30, R50, R13 ;  /* 0x0000000d321e7221 */ /* 0x002fe20000000000 */
[----:B------:R1:W-:Y:S01]  /*5eb0*/  STSM.16.M88.4 [R154], R24 ;  /* 0x000000189a007844 */ /* 0x0003e20000000200 */
[----:B------:R-:W-:Y:S01]  /*5ec0*/  FADD R16, R60, R11 ;  /* 0x0000000b3c107221 */ /* 0x000fe20000000000 */
[-C--:B------:R-:W-:Y:S01]  /*5ed0*/  FMUL R121, R121, R15.reuse ;  /* 0x0000000f79797220 */ /* 0x080fe20000400000 */
[-C--:B------:R-:W-:Y:S01]  /*5ee0*/  FMUL R120, R120, R15.reuse ;  /* 0x0000000f78787220 */ /* 0x080fe20000400000 */
[-C--:B------:R-:W-:Y:S01]  /*5ef0*/  FMUL R117, R117, R15.reuse ;  /* 0x0000000f75757220 */ /* 0x080fe20000400000 */
[----:B------:R-:W-:Y:S01]  /*5f00*/  FADD R11, R61, R16 ;  /* 0x000000103d0b7221 */ /* 0x000fe20000000000 */
[----:B------:R-:W3:Y:S01]  /*5f10*/  MUFU.EX2 R55, R55 ;  /* 0x0000003700377308 */ /* 0x000ee20000000800 */
[----:B----4-:R-:W-:Y:S01]  /*5f20*/  FADD R13, R51, R30 ;  /* 0x0000001e330d7221 */ /* 0x010fe20000000000 */
[----:B------:R-:W-:Y:S01]  /*5f30*/  F2FP.BF16.F32.PACK_AB R30, R45, R44 ;  /* 0x0000002c2d1e723e */ /* 0x000fe200000010ff */
[----:B------:R-:W-:Y:S01]  /*5f40*/  FADD R22, R64, R11 ;  /* 0x0000000b40167221 */ /* 0x000fe20000000000 */
[----:B------:R-:W-:Y:S01]  /*5f50*/  F2FP.BF16.F32.PACK_AB R16, R49, R48 ;  /* 0x000000303110723e */ /* 0x000fe200000010ff */
[-C--:B------:R-:W-:Y:S01]  /*5f60*/  FMUL R116, R116, R15.reuse ;  /* 0x0000000f74747220 */ /* 0x080fe20000400000 */
[----:B------:R-:W-:Y:S01]  /*5f70*/  F2FP.BF16.F32.PACK_AB R17, R51, R50 ;  /* 0x000000323311723e */ /* 0x000fe200000010ff */
[----:B------:R-:W-:Y:S01]  /*5f80*/  FADD R11, R65, R22 ;  /* 0x00000016410b7221 */ /* 0x000fe20000000000 */
[----:B------:R-:W4:Y:S01]  /*5f90*/  MUFU.EX2 R58, R58 ;  /* 0x0000003a003a7308 */ /* 0x000f220000000800 */
[----:B--2---:R-:W-:Y:S01]  /*5fa0*/  FADD R18, R54, R13 ;  /* 0x0000000d36127221 */ /* 0x004fe20000000000 */
[----:B------:R2:W-:Y:S01]  /*5fb0*/  STSM.16.M88.4 [R155], R28 ;  /* 0x0000001c9b007844 */ /* 0x0005e20000000200 */
[----:B-1----:R-:W-:Y:S01]  /*5fc0*/  F2FP.BF16.F32.PACK_AB R24, R57, R56 ;  /* 0x000000383918723e */ /* 0x002fe200000010ff */
[-C--:B------:R-:W-:Y:S01]  /*5fd0*/  FMUL R113, R113, R15.reuse ;  /* 0x0000000f71717220 */ /* 0x080fe20000400000 */
[----:B------:R-:W-:Y:S01]  /*5fe0*/  F2FP.BF16.F32.PACK_AB R26, R61, R60 ;  /* 0x0000003c3d1a723e */ /* 0x000fe200000010ff */
[-C--:B------:R-:W-:Y:S01]  /*5ff0*/  FMUL R112, R112, R15.reuse ;  /* 0x0000000f70707220 */ /* 0x080fe20000400000 */
[-C--:B------:R-:W-:Y:S01]  /*6000*/  FMUL R109, R109, R15.reuse ;  /* 0x0000000f6d6d7220 */ /* 0x080fe20000400000 */
[----:B------:R-:W1:Y:S01]  /*6010*/  MUFU.EX2 R59, R59 ;  /* 0x0000003b003b7308 */ /* 0x000e620000000800 */
[C---:B---3--:R-:W-:Y:S01]  /*6020*/  FADD R13, R55.reuse, R18 ;  /* 0x00000012370d7221 */ /* 0x048fe20000000000 */
[----:B------:R-:W-:Y:S01]  /*6030*/  F2FP.BF16.F32.PACK_AB R19, R55, R54 ;  /* 0x000000363713723e */ /* 0x000fe200000010ff */
[-C--:B------:R-:W-:Y:S01]  /*6040*/  FMUL R108, R108, R15.reuse ;  /* 0x0000000f6c6c7220 */ /* 0x080fe20000400000 */
[-C--:B------:R-:W-:Y:S01]  /*6050*/  FMUL R105, R105, R15.reuse ;  /* 0x0000000f69697220 */ /* 0x080fe20000400000 */
[-C--:B------:R-:W-:Y:S01]  /*6060*/  FMUL R104, R104, R15.reuse ;  /* 0x0000000f68687220 */ /* 0x080fe20000400000 */
[-C--:B------:R-:W-:Y:S01]  /*6070*/  FMUL R101, R101, R15.reuse ;  /* 0x0000000f65657220 */ /* 0x080fe20000400000 */
[-C--:B------:R-:W-:Y:S01]  /*6080*/  FMUL R100, R100, R15.reuse ;  /* 0x0000000f64647220 */ /* 0x080fe20000400000 */
[----:B------:R-:W3:Y:S01]  /*6090*/  MUFU.EX2 R62, R62 ;  /* 0x0000003e003e7308 */ /* 0x000ee20000000800 */
[----:B----4-:R-:W-:Y:S01]  /*60a0*/  FADD R18, R58, R13 ;  /* 0x0000000d3a127221 */ /* 0x010fe20000000000 */
[-C--:B------:R-:W-:Y:S01]  /*60b0*/  FMUL R97, R97, R15.reuse ;  /* 0x0000000f61617220 */ /* 0x080fe20000400000 */
[-C--:B------:R-:W-:Y:S01]  /*60c0*/  FMUL R96, R96, R15.reuse ;  /* 0x0000000f60607220 */ /* 0x080fe20000400000 */
[-C--:B------:R-:W-:Y:S01]  /*60d0*/  FMUL R93, R93, R15.reuse ;  /* 0x0000000f5d5d7220 */ /* 0x080fe20000400000 */
[-C--:B------:R-:W-:Y:S01]  /*60e0*/  FMUL R92, R92, R15.reuse ;  /* 0x0000000f5c5c7220 */ /* 0x080fe20000400000 */
[-C--:B------:R-:W-:Y:S01]  /*60f0*/  FMUL R89, R89, R15.reuse ;  /* 0x0000000f59597220 */ /* 0x080fe20000400000 */
[----:B------:R-:W-:Y:S01]  /*6100*/  FMUL R88, R88, R15 ;  /* 0x0000000f58587220 */ /* 0x000fe20000400000 */
[----:B------:R-:W4:Y:S01]  /*6110*/  MUFU.EX2 R63, R63 ;  /* 0x0000003f003f7308 */ /* 0x000f220000000800 */
[----:B-1----:R-:W-:Y:S01]  /*6120*/  FADD R13, R59, R18 ;  /* 0x000000123b0d7221 */ /* 0x002fe20000000000 */
[----:B------:R-:W-:Y:S01]  /*6130*/  F2FP.BF16.F32.PACK_AB R18, R53, R52 ;  /* 0x000000343512723e */ /* 0x000fe200000010ff */
[-C--:B------:R-:W-:Y:S01]  /*6140*/  FMUL R151, R151, R21.reuse ;  /* 0x0000001597977220 */ /* 0x080fe20000400000 */
[----:B------:R-:W-:Y:S01]  /*6150*/  F2FP.BF16.F32.PACK_AB R25, R59, R58 ;  /* 0x0000003a3b19723e */ /* 0x000fe200000010ff */
[-C--:B------:R-:W-:Y:S01]  /*6160*/  FMUL R150, R150, R21.reuse ;  /* 0x0000001596967220 */ /* 0x080fe20000400000 */
[-C--:B------:R-:W-:Y:S01]  /*6170*/  FMUL R147, R147, R21.reuse ;  /* 0x0000001593937220 */ /* 0x080fe20000400000 */
[----:B------:R1:W-:Y:S01]  /*6180*/  STSM.16.M88.4 [R14], R16 ;  /* 0x000000100e007844 */ /* 0x0003e20000000200 */
[----:B------:R-:W5:Y:S01]  /*6190*/  MUFU.EX2 R66, R66 ;  /* 0x0000004200427308 */ /* 0x000f620000000800 */
[----:B---3--:R-:W-:Y:S01]  /*61a0*/  FADD R32, R62, R13 ;  /* 0x0000000d3e207221 */ /* 0x008fe20000000000 */
[-C--:B------:R-:W-:Y:S01]  /*61b0*/  FMUL R146, R146, R21.reuse ;  /* 0x0000001592927220 */ /* 0x080fe20000400000 */
[-C--:B------:R-:W-:Y:S01]  /*61c0*/  FMUL R143, R143, R21.reuse ;  /* 0x000000158f8f7220 */ /* 0x080fe20000400000 */
[-C--:B------:R-:W-:Y:S01]  /*61d0*/  FMUL R142, R142, R21.reuse ;  /* 0x000000158e8e7220 */ /* 0x080fe20000400000 */
[-C--:B------:R-:W-:Y:S01]  /*61e0*/  FMUL R139, R139, R21.reuse ;  /* 0x000000158b8b7220 */ /* 0x080fe20000400000 */
[-C--:B------:R-:W-:Y:S01]  /*61f0*/  FMUL R138, R138, R21.reuse ;  /* 0x000000158a8a7220 */ /* 0x080fe20000400000 */
[-C--:B------:R-:W-:Y:S01]  /*6200*/  FMUL R135, R135, R21.reuse ;  /* 0x0000001587877220 */ /* 0x080fe20000400000 */
[----:B------:R-:W3:Y:S01]  /*6210*/  MUFU.EX2 R67, R67 ;  /* 0x0000004300437308 */ /* 0x000ee20000000800 */
[C---:B----4-:R-:W-:Y:S01]  /*6220*/  FADD R13, R63.reuse, R32 ;  /* 0x000000203f0d7221 */ /* 0x050fe20000000000 */
[----:B------:R-:W-:Y:S01]  /*6230*/  F2FP.BF16.F32.PACK_AB R27, R63, R62 ;  /* 0x0000003e3f1b723e */ /* 0x000fe200000010ff */
[-C--:B------:R-:W-:Y:S01]  /*6240*/  FMUL R134, R134, R21.reuse ;  /* 0x0000001586867220 */ /* 0x080fe20000400000 */
[-C--:B------:R-:W-:Y:S01]  /*6250*/  FMUL R131, R131, R21.reuse ;  /* 0x0000001583837220 */ /* 0x080fe20000400000 */
[-C--:B------:R-:W-:Y:S01]  /*6260*/  FMUL R130, R130, R21.reuse ;  /* 0x0000001582827220 */ /* 0x080fe20000400000 */
[-C--:B------:R-:W-:Y:S01]  /*6270*/  FMUL R127, R127, R21.reuse ;  /* 0x000000157f7f7220 */ /* 0x080fe20000400000 */
[----:B------:R-:W-:Y:S01]  /*6280*/  STSM.16.M88.4 [R20], R24 ;  /* 0x0000001814007844 */ /* 0x000fe20000000200 */
[----:B------:R-:W4:Y:S01]  /*6290*/  MUFU.EX2 R68, R68 ;  /* 0x0000004400447308 */ /* 0x000f220000000800 */
[----:B-----5:R-:W-:Y:S01]  /*62a0*/  FADD R32, R66, R13 ;  /* 0x0000000d42207221 */ /* 0x020fe20000000000 */
[-C--:B------:R-:W-:Y:S01]  /*62b0*/  FMUL R126, R126, R21.reuse ;  /* 0x000000157e7e7220 */ /* 0x080fe20000400000 */
[-C--:B------:R-:W-:Y:S01]  /*62c0*/  FMUL R123, R123, R21.reuse ;  /* 0x000000157b7b7220 */ /* 0x080fe20000400000 */
[-C--:B------:R-:W-:Y:S01]  /*62d0*/  FMUL R122, R122, R21.reuse ;  /* 0x000000157a7a7220 */ /* 0x080fe20000400000 */
[-C--:B------:R-:W-:Y:S01]  /*62e0*/  FMUL R119, R119, R21.reuse ;  /* 0x0000001577777220 */ /* 0x080fe20000400000 */
[-C--:B------:R-:W-:Y:S01]  /*62f0*/  FMUL R118, R118, R21.reuse ;  /* 0x0000001576767220 */ /* 0x080fe20000400000 */
[-C--:B------:R-:W-:Y:S01]  /*6300*/  FMUL R115, R115, R21.reuse ;  /* 0x0000001573737220 */ /* 0x080fe20000400000 */
[----:B------:R-:W2:Y:S01]  /*6310*/  MUFU.EX2 R70, R70 ;  /* 0x0000004600467308 */ /* 0x000ea20000000800 */
[----:B---3--:R-:W-:Y:S01]  /*6320*/  FADD R13, R67, R32 ;  /* 0x00000020430d7221 */ /* 0x008fe20000000000 */
[----:B------:R-:W-:Y:S01]  /*6330*/  F2FP.BF16.F32.PACK_AB R32, R65, R64 ;  /* 0x000000404120723e */ /* 0x000fe200000010ff */
[-C--:B------:R-:W-:Y:S01]  /*6340*/  FMUL R114, R114, R21.reuse ;  /* 0x0000001572727220 */ /* 0x080fe20000400000 */
[----:B------:R-:W-:Y:S01]  /*6350*/  F2FP.BF16.F32.PACK_AB R33, R67, R66 ;  /* 0x000000424321723e */ /* 0x000fe200000010ff */
        /* <DEDUP_REMOVED lines=10> */
[-C--:B------:R-:W-:Y:S01]  /*6400*/  FMUL R95, R95, R21.reuse ;  /* 0x000000155f5f7220 */ /* 0x080fe20000400000 */
[----:B------:R-:W4:Y:S01]  /*6410*/  MUFU.EX2 R71, R71 ;  /* 0x0000004700477308 */ /* 0x000f220000000800 */
[----:B--2---:R-:W-:Y:S01]  /*6420*/  FADD R28, R70, R13 ;  /* 0x0000000d461c7221 */ /* 0x004fe20000000000 */
[-C--:B------:R-:W-:Y:S01]  /*6430*/  FMUL R94, R94, R21.reuse ;  /* 0x000000155e5e7220 */ /* 0x080fe20000400000 */
[-C--:B------:R-:W-:Y:S01]  /*6440*/  FMUL R91, R91, R21.reuse ;  /* 0x000000155b5b7220 */ /* 0x080fe20000400000 */
[----:B------:R-:W-:Y:S01]  /*6450*/  FMUL R90, R90, R21 ;  /* 0x000000155a5a7220 */ /* 0x000fe20000400000 */
[----:B------:R-:W-:-:S03]  /*6460*/  IMAD.MOV.U32 R15, RZ, RZ, R7 ;  /* 0x000000ffff0f7224 */ /* 0x000fc600078e0007 */
[----:B------:R-:W2:Y:S01]  /*6470*/  MUFU.EX2 R72, R72 ;  /* 0x0000004800487308 */ /* 0x000ea20000000800 */
[C---:B---3--:R-:W-:Y:S01]  /*6480*/  FADD R11, R69.reuse, R22 ;  /* 0x00000016450b7221 */ /* 0x048fe20000000000 */
[----:B------:R-:W-:-:S06]  /*6490*/  F2FP.BF16.F32.PACK_AB R34, R69, R68 ;  /* 0x000000444522723e */ /* 0x000fcc00000010ff */
[----:B------:R-:W3:Y:S01]  /*64a0*/  MUFU.EX2 R74, R74 ;  /* 0x0000004a004a7308 */ /* 0x000ee20000000800 */
[C---:B----4-:R-:W-:Y:S01]  /*64b0*/  FADD R13, R71.reuse, R28 ;  /* 0x0000001c470d7221 */ /* 0x050fe20000000000 */
[----:B------:R-:W-:-:S05]  /*64c0*/  F2FP.BF16.F32.PACK_AB R35, R71, R70 ;  /* 0x000000464723723e */ /* 0x000fca00000010ff */
[----:B------:R-:W-:Y:S01]  /*64d0*/  STSM.16.M88.4 [R23], R32 ;  /* 0x0000002017007844 */ /* 0x000fe20000000200 */
[----:B------:R-:W4:Y:S01]  /*64e0*/  MUFU.EX2 R73, R73 ;  /* 0x0000004900497308 */ /* 0x000f220000000800 */
[----:B--2---:R-:W-:-:S07]  /*64f0*/  FADD R22, R72, R11 ;  /* 0x0000000b48167221 */ /* 0x004fce0000000000 */
[----:B------:R-:W2:Y:S01]  /*6500*/  MUFU.EX2 R75, R75 ;  /* 0x0000004b004b7308 */ /* 0x000ea20000000800 */
[----:B---3--:R-:W-:-:S07]  /*6510*/  FADD R28, R74, R13 ;  /* 0x0000000d4a1c7221 */ /* 0x008fce0000000000 */
[----:B------:R-:W3:Y:S01]  /*6520*/  MUFU.EX2 R76, R76 ;  /* 0x0000004c004c7308 */ /* 0x000ee20000000800 */
[C---:B----4-:R-:W-:Y:S01]  /*6530*/  FADD R11, R73.reuse, R22 ;  /* 0x00000016490b7221 */ /* 0x050fe20000000000 */
[----:B-1----:R-:W-:-:S06]  /*6540*/  F2FP.BF16.F32.PACK_AB R16, R73, R72 ;  /* 0x000000484910723e */ /* 0x002fcc00000010ff */
[----:B------:R-:W1:Y:S01]  /*6550*/  MUFU.EX2 R78, R78 ;  /* 0x0000004e004e7308 */ /* 0x000e620000000800 */
[C---:B--2---:R-:W-:Y:S01]  /*6560*/  FADD R13, R75.reuse, R28 ;  /* 0x0000001c4b0d7221 */ /* 0x044fe20000000000 */
[----:B------:R-:W-:-:S06]  /*6570*/  F2FP.BF16.F32.PACK_AB R17, R75, R74 ;  /* 0x0000004a4b11723e */ /* 0x000fcc00000010ff */
[----:B------:R-:W2:Y:S01]  /*6580*/  MUFU.EX2 R77, R77 ;  /* 0x0000004d004d7308 */ /* 0x000ea20000000800 */
[----:B---3--:R-:W-:-:S07]  /*6590*/  FADD R22, R76, R11 ;  /* 0x0000000b4c167221 */ /* 0x008fce0000000000 */
[----:B------:R-:W3:Y:S01]  /*65a0*/  MUFU.EX2 R79, R79 ;  /* 0x0000004f004f7308 */ /* 0x000ee20000000800 */
[----:B-1----:R-:W-:-:S07]  /*65b0*/  FADD R28, R78, R13 ;  /* 0x0000000d4e1c7221 */ /* 0x002fce0000000000 */
[----:B------:R-:W1:Y:S01]  /*65c0*/  MUFU.EX2 R80, R80 ;  /* 0x0000005000507308 */ /* 0x000e620000000800 */
[C---:B--2---:R-:W-:Y:S01]  /*65d0*/  FADD R11, R77.reuse, R22 ;  /* 0x000000164d0b7221 */ /* 0x044fe20000000000 */
[----:B------:R-:W-:-:S06]  /*65e0*/  F2FP.BF16.F32.PACK_AB R18, R77, R76 ;  /* 0x0000004c4d12723e */ /* 0x000fcc00000010ff */
[----:B------:R-:W2:Y:S01]  /*65f0*/  MUFU.EX2 R82, R82 ;  /* 0x0000005200527308 */ /* 0x000ea20000000800 */
[C---:B---3--:R-:W-:Y:S01]  /*6600*/  FADD R13, R79.reuse, R28 ;  /* 0x0000001c4f0d7221 */ /* 0x048fe20000000000 */
[----:B------:R-:W-:-:S05]  /*6610*/  F2FP.BF16.F32.PACK_AB R19, R79, R78 ;  /* 0x0000004e4f13723e */ /* 0x000fca00000010ff */
[----:B------:R3:W-:Y:S01]  /*6620*/  STSM.16.M88.4 [R152], R16 ;  /* 0x0000001098007844 */ /* 0x0007e20000000200 */
[----:B------:R-:W4:Y:S01]  /*6630*/  MUFU.EX2 R81, R81 ;  /* 0x0000005100517308 */ /* 0x000f220000000800 */
[----:B-1----:R-:W-:-:S07]  /*6640*/  FADD R22, R80, R11 ;  /* 0x0000000b50167221 */ /* 0x002fce0000000000 */
[----:B------:R-:W1:Y:S01]  /*6650*/  MUFU.EX2 R83, R83 ;  /* 0x0000005300537308 */ /* 0x000e620000000800 */
[----:B--2---:R-:W-:Y:S01]  /*6660*/  FADD R14, R82, R13 ;  /* 0x0000000d520e7221 */ /* 0x004fe20000000000 */
[----:B---3--:R-:W-:-:S06]  /*6670*/  IMAD.MOV.U32 R17, RZ, RZ, R10 ;  /* 0x000000ffff117224 */ /* 0x008fcc00078e000a */
[----:B------:R-:W-:Y:S01]  /*6680*/  MUFU.EX2 R84, R84 ;  /* 0x0000005400547308 */ /* 0x000fe20000000800 */
[C---:B----4-:R-:W-:Y:S01]  /*6690*/  FADD R11, R81.reuse, R22 ;  /* 0x00000016510b7221 */ /* 0x050fe20000000000 */
[----:B------:R-:W-:Y:S01]  /*66a0*/  F2FP.BF16.F32.PACK_AB R80, R81, R80 ;  /* 0x000000505150723e */ /* 0x000fe200000010ff */
[----:B------:R-:W-:-:S05]  /*66b0*/  IMAD.MOV.U32 R16, RZ, RZ, R9 ;  /* 0x000000ffff107224 */ /* 0x000fca00078e0009 */
[----:B------:R-:W2:Y:S01]  /*66c0*/  MUFU.EX2 R85, R85 ;  /* 0x0000005500557308 */ /* 0x000ea20000000800 */
[C---:B-1----:R-:W-:Y:S01]  /*66d0*/  FADD R13, R83.reuse, R14 ;  /* 0x0000000e530d7221 */ /* 0x042fe20000000000 */
[----:B------:R-:W-:-:S06]  /*66e0*/  F2FP.BF16.F32.PACK_AB R81, R83, R82 ;  /* 0x000000525351723e */ /* 0x000fcc00000010ff */
[----:B------:R-:W-:Y:S08]  /*66f0*/  MUFU.EX2 R86, R86 ;  /* 0x0000005600567308 */ /* 0x000ff00000000800 */
[----:B------:R-:W1:Y:S01]  /*6700*/  MUFU.EX2 R87, R87 ;  /* 0x0000005700577308 */ /* 0x000e620000000800 */
[----:B--2---:R-:W-:Y:S01]  /*6710*/  F2FP.BF16.F32.PACK_AB R82, R85, R84 ;  /* 0x000000545552723e */ /* 0x004fe200000010ff */
[----:B------:R-:W-:Y:S01]  /*6720*/  FADD R84, R84, R11 ;  /* 0x0000000b54547221 */ /* 0x000fe20000000000 */
[----:B-1----:R-:W-:Y:S01]  /*6730*/  F2FP.BF16.F32.PACK_AB R83, R87, R86 ;  /* 0x000000565753723e */ /* 0x002fe200000010ff */
[----:B------:R-:W-:-:S02]  /*6740*/  FADD R86, R86, R13 ;  /* 0x0000000d56567221 */ /* 0x000fc40000000000 */
[----:B------:R-:W-:Y:S02]  /*6750*/  FADD R13, R85, R84 ;  /* 0x00000054550d7221 */ /* 0x000fe40000000000 */
[----:B------:R1:W-:Y:S01]  /*6760*/  STSM.16.M88.4 [R153], R80 ;  /* 0x0000005099007844 */ /* 0x0003e20000000200 */
[----:B------:R-:W-:Y:S01]  /*6770*/  FADD R11, R87, R86 ;  /* 0x00000056570b7221 */ /* 0x000fe20000000000 */
[----:B------:R2:W-:Y:S06]  /*6780*/  MEMBAR.ALL.CTA ;  /* 0x0000000000007992 */ /* 0x0005ec0000008000 */
[----:B--2---:R-:W2:Y:S02]  /*6790*/  FENCE.VIEW.ASYNC.S ;  /* 0x00000000000073c6 */ /* 0x004ea40000000000 */
[----:B--2---:R-:W-:Y:S01]  /*67a0*/  NOP ;  /* 0x0000000000007918 */ /* 0x004fe20000000000 */
[----:B------:R-:W-:Y:S05]  /*67b0*/  @P0 BRA `(.L_x_19) ;  /* 0xffffffd400bc0947 */ /* 0x000fea000383ffff */
.L_x_14:
[----:B------:R-:W-:-:S04]  /*67c0*/  VIMNMX R12, R12, UR14, PT ;  /* 0x0000000e0c0c7c48 */ /* 0x000fc8000bfe0100 */
[----:B------:R-:W-:-:S13]  /*67d0*/  ISETP.GE.AND P0, PT, R12, 0x1, PT ;  /* 0x000000010c00780c */ /* 0x000fda0003f06270 */
[----:B------:R-:W-:Y:S05]  /*67e0*/  @!P0 BRA `(.L_x_20) ;  /* 0x0000002800888947 */ /* 0x000fea0003800000 */
[----:B------:R-:W-:Y:S01]  /*67f0*/  IMAD.IADD R8, R4, 0x1, R4 ;  /* 0x0000000104087824 */ /* 0x000fe200078e0204 */
[----:B------:R-:W-:Y:S01]  /*6800*/  ULDC UR6, c[0x0][0x210] ;  /* 0x0000840000067ab9 */ /* 0x000fe20000000800 */
[----:B----4-:R-:W-:Y:S01]  /*6810*/  VIADD R16, R12, 0xffffffff ;  /* 0xffffffff0c107836 */ /* 0x010fe20000000000 */
[----:B------:R-:W-:Y:S01]  /*6820*/  ULDC UR4, c[0x0][0x480] ;  /* 0x0001200000047ab9 */ /* 0x000fe20000000800 */
[----:B------:R-:W-:Y:S01]  /*6830*/  IMAD.MOV R8, RZ, RZ, -R8 ;  /* 0x000000ffff087224 */ /* 0x000fe200078e0a08 */
[----:B------:R-:W-:Y:S01]  /*6840*/  ULDC UR5, c[0x0][0x21c] ;  /* 0x0000870000057ab9 */ /* 0x000fe20000000800 */
[----:B------:R-:W-:Y:S02]  /*6850*/  IMAD.MOV.U32 R14, RZ, RZ, R9 ;  /* 0x000000ffff0e7224 */ /* 0x000fe400078e0009 */
[----:B------:R-:W-:Y:S01]  /*6860*/  IMAD.MOV.U32 R15, RZ, RZ, R7 ;  /* 0x000000ffff0f7224 */ /* 0x000fe200078e0007 */
[----:B------:R-:W-:Y:S01]  /*6870*/  PRMT R8, R8, 0x7710, RZ ;  /* 0x0000771008087816 */ /* 0x000fe200000000ff */
[----:B------:R-:W-:-:S07]  /*6880*/  IMAD.MOV.U32 R17, RZ, RZ, R10 ;  /* 0x000000ffff117224 */ /* 0x000fce00078e000a */
.L_x_25:
[----:B------:R-:W-:Y:S01]  /*6890*/  LOP3.LUT R10, R17, 0x1, RZ, 0x3c, !PT ;  /* 0x00000001110a7812 */ /* 0x000fe200078e3cff */
[----:B------:R-:W2:Y:S01]  /*68a0*/  S2UR UR7, SR_CgaCtaId ;  /* 0x00000000000779c3 */ /* 0x000ea20000008800 */
[----:B---3--:R-:W3:Y:S03]  /*68b0*/  S2R R12, SR_TID.X ;  /* 0x00000000000c7919 */ /* 0x008ee60000002100 */
[----:B------:R-:W-:-:S04]  /*68c0*/  IMAD.U32 R7, R10, -0x80000000, RZ ;  /* 0x800000000a077824 */ /* 0x000fc800078e00ff */
[----:B------:R-:W4:Y:S01]  /*68d0*/  SYNCS.PHASECHK.TRANS64.TRYWAIT P0, [UR8+0x10], R7 ;  /* 0x00001007ff0075a7 */ /* 0x000f220008000148 */
[----:B------:R-:W-:Y:S02]  /*68e0*/  UMOV UR8, 0x400 ;  /* 0x0000040000087882 */ /* 0x000fe40000000000 */
[----:B--2---:R-:W-:-:S04]  /*68f0*/  ULEA UR8, UR7, UR8, 0x18 ;  /* 0x0000000807087291 */ /* 0x004fc8000f8ec03f */
[----:B------:R-:W-:Y:S02]  /*6900*/  ULEA UR13, UR9, UR8, 0xd ;  /* 0x00000008090d7291 */ /* 0x000fe4000f8e683f */
[----:B------:R-:W-:Y:S02]  /*6910*/  UIADD3 UR7, UR8, 0x10400, URZ ;  /* 0x0001040008077890 */ /* 0x000fe4000fffe03f */
[----:B------:R-:W-:Y:S01]  /*6920*/  UIADD3 UR14, UR13, 0x8400, URZ ;  /* 0x000084000d0e7890 */ /* 0x000fe2000fffe03f */
[----:B---3--:R-:W-:Y:S01]  /*6930*/  LEA.HI R9, R12, 0x1, RZ, 0x19 ;  /* 0x000000010c097811 */ /* 0x008fe200078fc8ff */
[----:B------:R-:W-:Y:S02]  /*6940*/  USHF.R.U32.HI UR7, URZ, 0x4, UR7 ;  /* 0x000000043f077899 */ /* 0x000fe40008011607 */
[----:B------:R-:W-:Y:S02]  /*6950*/  USHF.R.U32.HI UR14, URZ, 0x4, UR14 ;  /* 0x000000043f0e7899 */ /* 0x000fe4000801160e */
[----:B------:R-:W-:-:S02]  /*6960*/  ULOP3.LUT UR7, UR7, 0x3fc0, URZ, 0xc0, !UPT ;  /* 0x00003fc007077892 */ /* 0x000fc4000f8ec03f */
[----:B------:R-:W-:Y:S02]  /*6970*/  ULOP3.LUT UR14, UR14, 0x3fc0, URZ, 0xc0, !UPT ;  /* 0x00003fc00e0e7892 */ /* 0x000fe4000f8ec03f */
[----:B------:R-:W-:Y:S02]  /*6980*/  ULOP3.LUT UR7, UR7, 0x10000, URZ, 0xfc, !UPT ;  /* 0x0001000007077892 */ /* 0x000fe4000f8efc3f */
[----:B------:R-:W-:Y:S01]  /*6990*/  ULOP3.LUT UR14, UR14, 0x10000, URZ, 0xfc, !UPT ;  /* 0x000100000e0e7892 */ /* 0x000fe2000f8efc3f */
[----:B----4-:R-:W-:Y:S11]  /*69a0*/  @P0 BRA `(.L_x_21) ;  /* 0x0000000000180947 */ /* 0x010ff60003800000 */
[----:B------:R-:W2:Y:S01]  /*69b0*/  S2R R18, SR_CgaCtaId ;  /* 0x0000000000127919 */ /* 0x000ea20000008800 */
[----:B------:R-:W-:Y:S01]  /*69c0*/  MOV R7, 0x400 ;  /* 0x0000040000077802 */ /* 0x000fe20000000f00 */
[----:B------:R-:W-:-:S03]  /*69d0*/  IMAD.U32 R20, R10, -0x80000000, RZ ;  /* 0x800000000a147824 */ /* 0x000fc600078e00ff */
[----:B--2---:R-:W-:-:S04]  /*69e0*/  LEA R7, R18, R7, 0x18 ;  /* 0x0000000712077211 */ /* 0x004fc800078ec0ff */
[----:B------:R-:W2:Y:S02]  /*69f0*/  SYNCS.PHASECHK.TRANS64.TRYWAIT P0, [R7+URZ+0x10], R20 ;  /* 0x00001014070075a7 */ /* 0x000ea4000800017f */
[----:B--2---:R-:W-:Y:S05]  /*6a00*/  @!P0 BRA `(.L_x_22) ;  /* 0x0000003c00748947 */ /* 0x004fea0003800000 */
.L_x_21:
[----:B------:R3:W-:Y:S01]  /*6a10*/  BAR.SYNC.DEFER_BLOCKING R9, 0x100 ;  /* 0x000400090000751d */ /* 0x0007e20000010000 */
[----:B------:R-:W-:-:S05]  /*6a20*/  IMAD.U32 R18, R17, -0x80000000, RZ ;  /* 0x8000000011127824 */ /* 0x000fca00078e00ff */
[----:B------:R-:W-:Y:S01]  /*6a30*/  UMOV UR18, UR7 ;  /* 0x0000000700127c82 */ /* 0x000fe20008000000 */
[----:B------:R-:W-:Y:S01]  /*6a40*/  UMOV UR19, 0x40000040 ;  /* 0x4000004000137882 */ /* 0x000fe20000000000 */
[----:B------:R-:W-:Y:S01]  /*6a50*/  UMOV UR16, UR14 ;  /* 0x0000000e00107c82 */ /* 0x000fe20008000000 */
[----:B------:R-:W-:Y:S01]  /*6a60*/  UMOV UR17, 0x40000040 ;  /* 0x4000004000117882 */ /* 0x000fe20000000000 */
[----:B-1----:R-:W-:-:S06]  /*6a70*/  WARPGROUP.ARRIVE ;  /* 0x00000000000079c5 */ /* 0x002fcc0000000000 */
        /* <DEDUP_REMOVED lines=36> */
[----:B------:R-:W1:Y:S02]  /*6cc0*/  SYNCS.PHASECHK.TRANS64.TRYWAIT P0, [UR8+0x20], R18 ;  /* 0x00002012ff0075a7 */ /* 0x000e640008000148 */
[----:B-1-3--:R-:W-:Y:S05]  /*6cd0*/  @P0 BRA `(.L_x_23) ;  /* 0x0000000000080947 */ /* 0x00afea0003800000 */
[----:B------:R-:W1:Y:S02]  /*6ce0*/  SYNCS.PHASECHK.TRANS64.TRYWAIT P0, [UR8+0x20], R18 ;  /* 0x00002012ff0075a7 */ /* 0x000e640008000148 */
[----:B-1----:R-:W-:Y:S05]  /*6cf0*/  @!P0 BRA `(.L_x_24) ;  /* 0x0000003800d48947 */ /* 0x002fea0003800000 */
.L_x_23:
[----:B------:R-:W-:Y:S01]  /*6d00*/  UIADD3 UR14, UR13, 0x18400, URZ ;  /* 0x000184000d0e7890 */ /* 0x000fe2000fffe03f */
[----:B------:R-:W-:Y:S01]  /*6d10*/  WARPGROUP.ARRIVE ;  /* 0x00000000000079c5 */ /* 0x000fe20000000000 */
[----:B------:R-:W-:Y:S01]  /*6d20*/  UIADD3 UR7, UR8, 0x400, URZ ;  /* 0x0000040008077890 */ /* 0x000fe2000fffe03f */
[----:B-12---:R-:W-:Y:S01]  /*6d30*/  LOP3.LUT R7, R8, 0xffff, RZ, 0xc0, !PT ;  /* 0x0000ffff08077812 */ /* 0x006fe200078ec0ff */
[----:B------:R-:W-:Y:S01]  /*6d40*/  USHF.R.U32.HI UR14, URZ, 0x4, UR14 ;  /* 0x000000043f0e7899 */ /* 0x000fe2000801160e */
[----:B------:R-:W-:Y:S01]  /*6d50*/  IMAD.MOV.U32 R156, RZ, RZ, -0x1 ;  /* 0xffffffffff9c7424 */ /* 0x000fe200078e00ff */
[----:B------:R-:W-:Y:S01]  /*6d60*/  USHF.R.U32.HI UR7, URZ, 0x4, UR7 ;  /* 0x000000043f077899 */ /* 0x000fe20008011607 */
[----:B------:R-:W-:Y:S01]  /*6d70*/  PRMT R7, R7, 0x8880, RZ ;  /* 0x0000888007077816 */ /* 0x000fe200000000ff */
[----:B------:R-:W-:Y:S01]  /*6d80*/  ULOP3.LUT UR14, UR14, 0x3fc0, URZ, 0xc0, !UPT ;  /* 0x00003fc00e0e7892 */ /* 0x000fe2000f8ec03f */
[----:B------:R-:W-:Y:S01]  /*6d90*/  SHF.R.U32.HI R17, RZ, 0x7, R12 ;  /* 0x00000007ff117819 */ /* 0x000fe2000001160c */
[----:B------:R-:W-:-:S02]  /*6da0*/  ULOP3.LUT UR7, UR7, 0x3fc0, URZ, 0xc0, !UPT ;  /* 0x00003fc007077892 */ /* 0x000fc4000f8ec03f */
[----:B------:R-:W-:Y:S01]  /*6db0*/  ULOP3.LUT UR14, UR14, 0x10000, URZ, 0xfc, !UPT ;  /* 0x000100000e0e7892 */ /* 0x000fe2000f8efc3f */
[----:B------:R-:W-:Y:S01]  /*6dc0*/  VIADD R18, R7, -UR6 ;  /* 0x8000000607127c36 */ /* 0x000fe20008000000 */
[----:B------:R-:W-:Y:S01]  /*6dd0*/  ULOP3.LUT UR7, UR7, 0x4000000, URZ, 0xfc, !UPT ;  /* 0x0400000007077892 */ /* 0x000fe2000f8efc3f */
[----:B------:R-:W-:Y:S01]  /*6de0*/  VIMNMX R7, RZ, R16, !PT ;  /* 0x00000010ff077248 */ /* 0x000fe20007fe0100 */
[----:B------:R-:W-:Y:S01]  /*6df0*/  UMOV UR17, 0x40000040 ;  /* 0x4000004000117882 */ /* 0x000fe20000000000 */
[----:B------:R-:W-:Y:S01]  /*6e00*/  UMOV UR19, 0x40000040 ;  /* 0x4000004000137882 */ /* 0x000fe20000000000 */
[----:B------:R-:W-:Y:S01]  /*6e10*/  IADD3 R18, R3, UR5, R18 ;  /* 0x0000000503127c10 */ /* 0x000fe2000fffe012 */
[----:B------:R-:W-:Y:S01]  /*6e20*/  UMOV UR16, UR14 ;  /* 0x0000000e00107c82 */ /* 0x000fe20008000000 */
[----:B------:R-:W-:Y:S01]  /*6e30*/  IADD3 R17, -R17, 0x4, RZ ;  /* 0x0000000411117810 */ /* 0x000fe20007ffe1ff */
[----:B------:R-:W-:Y:S01]  /*6e40*/  UMOV UR18, UR7 ;  /* 0x0000000700127c82 */ /* 0x000fe20008000000 */
[----:B------:R-:W-:Y:S01]  /*6e50*/  UMOV UR15, UR4 ;  /* 0x00000004000f7c82 */ /* 0x000fe20008000000 */
[----:B------:R-:W-:Y:S01]  /*6e60*/  HGMMA.64x128x16.F32.BF16 R88, gdesc[UR16].tnspB, R88, UP0 ;  /* 0x41e00000105879f0 */ /* 0x000fe2000bf01858 */
[----:B------:R-:W-:Y:S01]  /*6e70*/  UIADD3 UR18, UR7, 0x80, URZ ;  /* 0x0000008007127890 */ /* 0x000fe2000fffe03f */
[----:B------:R-:W-:Y:S01]  /*6e80*/  VIADD R18, R18, UR10 ;  /* 0x0000000a12127c36 */ /* 0x000fe20008000000 */
[----:B------:R-:W-:Y:S01]  /*6e90*/  ULOP3.LUT UR16, UR14, 0x2, URZ, 0xfc, !UPT ;  /* 0x000000020e107892 */ /* 0x000fe2000f8efc3f */
[----:B------:R-:W-:Y:S01]  /*6ea0*/  VIADD R16, R16, 0xffffffff ;  /* 0xffffffff10107836 */ /* 0x000fe20000000000 */
[----:B------:R-:W-:Y:S01]  /*6eb0*/  UMOV UR19, 0x40000040 ;  /* 0x4000004000137882 */ /* 0x000fe20000000000 */
[----:B------:R-:W-:Y:S01]  /*6ec0*/  UMOV UR17, 0x40000040 ;  /* 0x4000004000117882 */ /* 0x000fe20000000000 */
[----:B------:R-:W-:Y:S01]  /*6ed0*/  IMAD R7, R7, -0x80, R18 ;  /* 0xffffff8007077824 */ /* 0x000fe200078e0212 */
[----:B------:R-:W-:-:S03]  /*6ee0*/  UPLOP3.LUT UP0, UPT, UPT, UPT, UPT, 0x80, 0x0 ;  /* 0x000000000000789c */ /* 0x000fc60003f0f070 */
[----:B------:R-:W-:-:S05]  /*6ef0*/  VIADD R9, R7, 0x1 ;  /* 0x0000000107097836 */ /* 0x000fca0000000000 */
[----:B------:R-:W-:-:S04]  /*6f00*/  SHF.R.S32.HI R18, RZ, 0x1f, R9 ;  /* 0x0000001fff127819 */ /* 0x000fc80000011409 */
[----:B------:R-:W-:-:S04]  /*6f10*/  LEA.HI R18, R18, R9, RZ, 0x3 ;  /* 0x0000000912127211 */ /* 0x000fc800078f18ff */
[----:B------:R-:W-:Y:S02]  /*6f20*/  LOP3.LUT R20, R18, 0xfffffff8, RZ, 0xc0, !PT ;  /* 0xfffffff812147812 */ /* 0x000fe400078ec0ff */
[----:B------:R-:W-:Y:S02]  /*6f30*/  SHF.R.S32.HI R18, RZ, 0x3, R18 ;  /* 0x00000003ff127819 */ /* 0x000fe40000011412 */
[----:B------:R-:W-:-:S03]  /*6f40*/  VIADDMNMX R9, R9, -R20, 0x2, PT ;  /* 0x0000000209097446 */ /* 0x000fc60003800914 */
[----:B------:R-:W-:-:S05]  /*6f50*/  IMAD.U32 R18, R18, -0x2, RZ ;  /* 0xfffffffe12127824 */ /* 0x000fca00078e00ff */
[----:B------:R-:W-:-:S05]  /*6f60*/  VIADDMNMX R9, R18, -R9, 0xffffffe0, !PT ;  /* 0xffffffe012097446 */ /* 0x000fca0007800909 */
[----:B------:R-:W-:-:S05]  /*6f70*/  VIADD R9, R9, 0x20 ;  /* 0x0000002009097836 */ /* 0x000fca0000000000 */
[----:B------:R-:W-:-:S04]  /*6f80*/  SHF.R.U32.HI R9, RZ, R9, R156 ;  /* 0x00000009ff097219 */ /* 0x000fc8000001169c */
        /* <DEDUP_REMOVED lines=105> */
[----:B------:R-:W-:Y:S01]  /*7620*/  FMNMX R154, R9, R154, !PT ;  /* 0x0000009a099a7209 */ /* 0x000fe20007800000 */
[----:B------:R-:W-:-:S03]  /*7630*/  VIADD R9, R7, 0x9 ;  /* 0x0000000907097836 */ /* 0x000fc60000000000 */
        /* <DEDUP_REMOVED lines=15> */
[C---:B------:R-:W-:Y:S01]  /*7730*/  FADD R15, -R154.reuse, R15 ;  /* 0x0000000f9a0f7221 */ /* 0x040fe20000000100 */
[----:B------:R-:W-:Y:S01]  /*7740*/  FMUL R19, R154, UR15 ;  /* 0x0000000f9a137c20 */ /* 0x000fe20008400000 */
[----:B------:R-:W-:Y:S01]  /*7750*/  VIADD R9, R9, 0x20 ;  /* 0x0000002009097836 */ /* 0x000fe20000000000 */
[----:B------:R-:W-:Y:S01]  /*7760*/  SHF.R.U32.HI R153, RZ, 0x3, R152 ;  /* 0x00000003ff997819 */ /* 0x000fe20000011698 */
[----:B------:R-:W-:Y:S01]  /*7770*/  FMUL R17, R15, UR15 ;  /* 0x0000000f0f117c20 */ /* 0x000fe20008400000 */
[--C-:B------:R-:W-:Y:S01]  /*7780*/  FFMA R25, R18, UR15, -R19.reuse ;  /* 0x0000000f12197c23 */ /* 0x100fe20008000813 */
[--C-:B------:R-:W-:Y:S01]  /*7790*/  FFMA R37, R20, UR15, -R19.reuse ;  /* 0x0000000f14257c23 */ /* 0x100fe20008000813 */
[----:B------:R-:W-:Y:S01]  /*77a0*/  SHF.R.U32.HI R9, RZ, R9, R156 ;  /* 0x00000009ff097219 */ /* 0x000fe2000001169c */
[--C-:B------:R-:W-:Y:S01]  /*77b0*/  FFMA R22, R22, UR15, -R19.reuse ;  /* 0x0000000f16167c23 */ /* 0x100fe20008000813 */
[--C-:B------:R-:W-:Y:S01]  /*77c0*/  FFMA R24, R24, UR15, -R19.reuse ;  /* 0x0000000f18187c23 */ /* 0x100fe20008000813 */
[--C-:B------:R-:W-:Y:S01]  /*77d0*/  FFMA R28, R28, UR15, -R19.reuse ;  /* 0x0000000f1c1c7c23 */ /* 0x100fe20008000813 */
[C---:B------:R-:W-:Y:S01]  /*77e0*/  R2P PR, R9.reuse, 0x7e ;  /* 0x0000007e09007804 */ /* 0x040fe20000000000 */
[----:B------:R1:W-:Y:S01]  /*77f0*/  MUFU.EX2 R29, R22 ;  /* 0x00000016001d7308 */ /* 0x0003e20000000800 */
        /* <DEDUP_REMOVED lines=19> */
[----:B------:R-:W-:Y:S01]  /*7930*/  FMNMX R23, R15, R38, !PT ;  /* 0x000000260f177209 */ /* 0x000fe20007800000 */
        /* <DEDUP_REMOVED lines=34> */
[----:B------:R-:W-:Y:S01]  /*7b60*/  VIADD R154, R6, 0x18460 ;  /* 0x00018460069a7836 */ /* 0x000fe20000000000 */
[----:B------:R-:W-:Y:S01]  /*7b70*/  R2P PR, R9.B3, 0x7f ;  /* 0x0000007f09007804 */ /* 0x000fe20000003000 */
[----:B------:R-:W-:Y:S01]  /*7b80*/  MUFU.EX2 R17, R17 ;  /* 0x0000001100117308 */ /* 0x000fe20000000800 */
[----:B------:R-:W-:-:S02]  /*7b90*/  FMNMX R22, R51, R22, !PT ;  /* 0x0000001633167209 */ /* 0x000fc40007800000 */
[----:B------:R-:W-:Y:S02]  /*7ba0*/  FMNMX R23, R54, R23, !PT ;  /* 0x0000001736177209 */ /* 0x000fe40007800000 */
        /* <DEDUP_REMOVED lines=24> */
[----:B------:R-:W-:Y:S02]  /*7d30*/  FSEL R75, R75, -INF , P1 ;  /* 0xff8000004b4b7808 */ /* 0x000fe40000800000 */
[----:B------:R-:W-:Y:S02]  /*7d40*/  FMNMX R9, R58, R9, !PT ;  /* 0x000000093a097209 */ /* 0x000fe40007800000 */
[----:B------:R-:W-:Y:S01]  /*7d50*/  FSEL R78, R78, -INF , P2 ;  /* 0xff8000004e4e7808 */ /* 0x000fe20001000000 */
[----:B------:R-:W-:Y:S01]  /*7d60*/  MUFU.EX2 R36, R36 ;  /* 0x0000002400247308 */ /* 0x000fe20000000800 */
[----:B------:R-:W-:-:S02]  /*7d70*/  FSEL R79, R79, -INF , P3 ;  /* 0xff8000004f4f7808 */ /* 0x000fc40001800000 */
[----:B------:R-:W-:Y:S02]  /*7d80*/  FMNMX R9, R66, R9, !PT ;  /* 0x0000000942097209 */ /* 0x000fe40007800000 */
[----:B------:R-:W-:Y:S02]  /*7d90*/  FMNMX R22, R67, R22, !PT ;  /* 0x0000001643167209 */ /* 0x000fe40007800000 */
[----:B------:R-:W-:Y:S01]  /*7da0*/  FMNMX R23, R70, R23, !PT ;  /* 0x0000001746177209 */ /* 0x000fe20007800000 */
[----:B------:R-:W3:Y:S01]  /*7db0*/  MUFU.EX2 R37, R37 ;  /* 0x0000002500257308 */ /* 0x000ee20000000800 */
[----:B------:R-:W-:Y:S02]  /*7dc0*/  FMNMX R26, R71, R26, !PT ;  /* 0x0000001a471a7209 */ /* 0x000fe40007800000 */
[----:B------:R-:W-:Y:S02]  /*7dd0*/  FSEL R87, R87, -INF , !P0 ;  /* 0xff80000057577808 */ /* 0x000fe40004000000 */
[----:B------:R-:W-:-:S02]  /*7de0*/  FSEL R82, R82, -INF , P4 ;  /* 0xff80000052527808 */ /* 0x000fc40002000000 */
[----:B------:R-:W-:Y:S01]  /*7df0*/  FSEL R83, R83, -INF , P5 ;  /* 0xff80000053537808 */ /* 0x000fe20002800000 */
[----:B------:R-:W-:Y:S01]  /*7e00*/  MUFU.EX2 R40, R40 ;  /* 0x0000002800287308 */ /* 0x000fe20000000800 */
[----:B------:R-:W-:Y:S02]  /*7e10*/  FSEL R86, R86, -INF , P6 ;  /* 0xff80000056567808 */ /* 0x000fe40003000000 */
[----:B------:R-:W-:Y:S02]  /*7e20*/  FMNMX R9, R74, R9, !PT ;  /* 0x000000094a097209 */ /* 0x000fe40007800000 */
[----:B------:R-:W-:Y:S02]  /*7e30*/  FMNMX R22, R75, R22, !PT ;  /* 0x000000164b167209 */ /* 0x000fe40007800000 */
[----:B------:R-:W-:Y:S01]  /*7e40*/  FMNMX R23, R78, R23, !PT ;  /* 0x000000174e177209 */ /* 0x000fe20007800000 */
        /* <DEDUP_REMOVED lines=9> */
[----:B------:R-:W-:Y:S01]  /*7ee0*/  SHF.R.U32.HI R155, RZ, 0x3, R154 ;  /* 0x00000003ff9b7819 */ /* 0x000fe2000001169a */
[----:B------:R-:W-:Y:S01]  /*7ef0*/  MUFU.EX2 R45, R45 ;  /* 0x0000002d002d7308 */ /* 0x000fe20000000800 */
[----:B------:R-:W-:Y:S02]  /*7f00*/  FMNMX R9, R9, R26, !PT ;  /* 0x0000001a09097209 */ /* 0x000fe40007800000 */
[----:B------:R-:W-:Y:S01]  /*7f10*/  LOP3.LUT R152, R152, 0x70, R153, 0x78, !PT ;  /* 0x0000007098987812 */ /* 0x000fe200078e7899 */
[----:B------:R-:W-:Y:S01]  /*7f20*/  IMAD.MOV.U32 R153, RZ, RZ, RZ ;  /* 0x000000ffff997224 */ /* 0x000fe200078e00ff */
[----:B------:R-:W-:Y:S02]  /*7f30*/  FMNMX R9, R9, R14, !PT ;  /* 0x0000000e09097209 */ /* 0x000fe40007800000 */
[----:B------:R-:W-:Y:S01]  /*7f40*/  LOP3.LUT R154, R154, 0x70, R155, 0x78, !PT ;  /* 0x000000709a9a7812 */ /* 0x000fe200078e789b */
[----:B------:R-:W-:Y:S01]  /*7f50*/  IMAD.MOV.U32 R155, RZ, RZ, RZ ;  /* 0x000000ffff9b7224 */ /* 0x000fe200078e00ff */
[----:B------:R-:W-:Y:S01]  /*7f60*/  MOV R157, R152 ;  /* 0x00000098009d7202 */ /* 0x000fe20000000f00 */
[----:B------:R-:W4:Y:S01]  /*7f70*/  SHFL.BFLY PT, R22, R9, 0x2, 0x1f ;  /* 0x0c401f0009167f89 */ /* 0x000f2200000e0000 */
[----:B------:R-:W-:Y:S01]  /*7f80*/  IADD3 R158, P2, R152, 0x4000, RZ ;  /* 0x00004000989e7810 */ /* 0x000fe20007f5e0ff */
[----:B------:R-:W-:Y:S04]  /*7f90*/  MUFU.EX2 R48, R48 ;  /* 0x0000003000307308 */ /* 0x000fe80000000800 */
[----:B------:R-:W-:-:S04]  /*7fa0*/  IMAD.X R159, RZ, RZ, RZ, P2 ;  /* 0x000000ffff9f7224 */ /* 0x000fc800010e06ff */
[----:B------:R-:W-:Y:S08]  /*7fb0*/  MUFU.EX2 R49, R49 ;  /* 0x0000003100317308 */ /* 0x000ff00000000800 */
[----:B------:R-:W-:Y:S01]  /*7fc0*/  MUFU.EX2 R52, R52 ;  /* 0x0000003400347308 */ /* 0x000fe20000000800 */
[----:B----4-:R-:W-:-:S07]  /*7fd0*/  FMNMX R22, R9, R22, !PT ;  /* 0x0000001609167209 */ /* 0x010fce0007800000 */
[----:B------:R-:W-:Y:S01]  /*7fe0*/  MUFU.EX2 R53, R53 ;  /* 0x0000003500357308 */ /* 0x000fe20000000800 */
[----:B------:R-:W4:Y:S07]  /*7ff0*/  SHFL.BFLY PT, R9, R22, 0x1, 0x1f ;  /* 0x0c201f0016097f89 */ /* 0x000f2e00000e0000 */
[----:B------:R-:W-:Y:S08]  /*8000*/  MUFU.EX2 R56, R56 ;  /* 0x0000003800387308 */ /* 0x000ff00000000800 */
[----:B------:R-:W-:Y:S08]  /*8010*/  MUFU.EX2 R57, R57 ;  /* 0x0000003900397308 */ /* 0x000ff00000000800 */
[----:B------:R-:W-:Y:S01]  /*8020*/  MUFU.EX2 R60, R60 ;  /* 0x0000003c003c7308 */ /* 0x000fe20000000800 */
[----:B----4-:R-:W-:-:S04]  /*8030*/  FMNMX R9, R22, R9, !PT ;  /* 0x0000000916097209 */ /* 0x010fc80007800000 */
[----:B------:R-:W-:-:S03]  /*8040*/  FSETP.NEU.AND P0, PT, R9, -INF , PT ;  /* 0xff8000000900780b */ /* 0x000fc60003f0d000 */
[----:B------:R-:W-:Y:S01]  /*8050*/  MUFU.EX2 R61, R61 ;  /* 0x0000003d003d7308 */ /* 0x000fe20000000800 */
[----:B------:R-:W-:Y:S02]  /*8060*/  FSEL R19, R9, RZ, P0 ;  /* 0x000000ff09137208 */ /* 0x000fe40000000000 */
[----:B------:R-:W-:Y:S01]  /*8070*/  LOP3.LUT P0, RZ, R12, 0x1f, RZ, 0xc0, !PT ;  /* 0x0000001f0cff7812 */ /* 0x000fe2000780c0ff */
[----:B-1----:R-:W-:Y:S02]  /*8080*/  FFMA R12, R17, R13, R24 ;  /* 0x0000000d110c7223 */ /* 0x002fe40000000018 */
[C---:B------:R-:W-:Y:S01]  /*8090*/  FMUL R22, R19.reuse, UR15 ;  /* 0x0000000f13167c20 */ /* 0x040fe20008400000 */
[----:B------:R-:W-:Y:S01]  /*80a0*/  FADD R14, -R19, R14 ;  /* 0x0000000e130e7221 */ /* 0x000fe20000000100 */
[C---:B--2---:R-:W-:Y:S01]  /*80b0*/  FADD R13, R25.reuse, R12 ;  /* 0x0000000c190d7221 */ /* 0x044fe20000000000 */
[----:B------:R-:W-:Y:S01]  /*80c0*/  F2FP.BF16.F32.PACK_AB R12, R25, R24 ;  /* 0x00000018190c723e */ /* 0x000fe200000010ff */
[--C-:B------:R-:W-:Y:S01]  /*80d0*/  FFMA R20, R20, UR15, -R22.reuse ;  /* 0x0000000f14147c23 */ /* 0x100fe20008000816 */
[----:B------:R-:W-:Y:S01]  /*80e0*/  FMUL R14, R14, UR15 ;  /* 0x0000000f0e0e7c20 */ /* 0x000fe20008400000 */
        /* <DEDUP_REMOVED lines=11> */
[----:B-1----:R-:W-:-:S02]  /*81a0*/  VIADD R20, R6, 0x18420 ;  /* 0x0001842006147836 */ /* 0x002fc40000000000 */
[--C-:B------:R-:W-:Y:S01]  /*81b0*/  FFMA R46, R46, UR15, -R22.reuse ;  /* 0x0000000f2e2e7c23 */ /* 0x100fe20008000816 */
[--C-:B------:R-:W-:Y:S01]  /*81c0*/  FFMA R47, R47, UR15, -R22.reuse ;  /* 0x0000000f2f2f7c23 */ /* 0x100fe20008000816 */
[--C-:B------:R-:W-:Y:S01]  /*81d0*/  FFMA R50, R50, UR15, -R22.reuse ;  /* 0x0000000f32327c23 */ /* 0x100fe20008000816 */
[--C-:B------:R-:W-:Y:S01]  /*81e0*/  FFMA R51, R51, UR15, -R22.reuse ;  /* 0x0000000f33337c23 */ /* 0x100fe20008000816 */
[--C-:B------:R-:W-:Y:S01]  /*81f0*/  FFMA R54, R54, UR15, -R22.reuse ;  /* 0x0000000f36367c23 */ /* 0x100fe20008000816 */
[--C-:B------:R-:W-:Y:S01]  /*8200*/  FFMA R55, R55, UR15, -R22.reuse ;  /* 0x0000000f37377c23 */ /* 0x100fe20008000816 */
[----:B------:R1:W-:Y:S01]  /*8210*/  MUFU.EX2 R30, R15 ;  /* 0x0000000f001e7308 */ /* 0x0003e20000000800 */
[----:B--2---:R-:W-:Y:S01]  /*8220*/  SHF.R.U32.HI R14, RZ, 0x3, R5 ;  /* 0x00000003ff0e7819 */ /* 0x004fe20000011605 */
[--C-:B------:R-:W-:Y:S01]  /*8230*/  FFMA R58, R58, UR15, -R22.reuse ;  /* 0x0000000f3a3a7c23 */ /* 0x100fe20008000816 */
[--C-:B------:R-:W-:Y:S01]  /*8240*/  FFMA R59, R59, UR15, -R22.reuse ;  /* 0x0000000f3b3b7c23 */ /* 0x100fe20008000816 */
[----:B------:R-:W-:Y:S01]  /*8250*/  FFMA R62, R62, UR15, -R22 ;  /* 0x0000000f3e3e7c23 */ /* 0x000fe20008000816 */
[----:B------:R-:W-:Y:S01]  /*8260*/  LOP3.LUT R14, R5, 0x70, R14, 0x78, !PT ;  /* 0x00000070050e7812 */ /* 0x000fe200078e780e */
[--C-:B------:R-:W-:Y:S01]  /*8270*/  FFMA R63, R63, UR15, -R22.reuse ;  /* 0x0000000f3f3f7c23 */ /* 0x100fe20008000816 */
[----:B------:R-:W-:Y:S01]  /*8280*/  FFMA R66, R66, UR15, -R22 ;  /* 0x0000000f42427c23 */ /* 0x000fe20008000816 */
[----:B------:R2:W-:Y:S01]  /*8290*/  MUFU.EX2 R26, R21 ;  /* 0x00000015001a7308 */ /* 0x0005e20000000800 */
[----:B-1----:R-:W-:-:S02]  /*82a0*/  IMAD.MOV.U32 R15, RZ, RZ, RZ ;  /* 0x000000ffff0f7224 */ /* 0x002fc400078e00ff */
[--C-:B------:R-:W-:Y:S01]  /*82b0*/  FFMA R67, R67, UR15, -R22.reuse ;  /* 0x0000000f43437c23 */ /* 0x100fe20008000816 */
[--C-:B------:R-:W-:Y:S01]  /*82c0*/  FFMA R70, R70, UR15, -R22.reuse ;  /* 0x0000000f46467c23 */ /* 0x100fe20008000816 */
[--C-:B------:R-:W-:Y:S01]  /*82d0*/  FFMA R71, R71, UR15, -R22.reuse ;  /* 0x0000000f47477c23 */ /* 0x100fe20008000816 */
[--C-:B------:R-:W-:Y:S01]  /*82e0*/  FFMA R74, R74, UR15, -R22.reuse ;  /* 0x0000000f4a4a7c23 */ /* 0x100fe20008000816 */
[----:B------:R-:W-:Y:S01]  /*82f0*/  MOV R23, R14 ;  /* 0x0000000e00177202 */ /* 0x000fe20000000f00 */
[----:B------:R-:W-:Y:S01]  /*8300*/  FFMA R87, R87, UR15, -R22 ;  /* 0x0000000f57577c23 */ /* 0x000fe20008000816 */
[----:B------:R-:W-:Y:S01]  /*8310*/  IADD3 R14, P1, R14, 0x4000, RZ ;  /* 0x000040000e0e7810 */ /* 0x000fe20007f3e0ff */
[----:B------:R-:W-:Y:S01]  /*8320*/  MUFU.EX2 R27, R27 ;  /* 0x0000001b001b7308 */ /* 0x000fe20000000800 */
[----:B--2---:R-:W-:Y:S01]  /*8330*/  SHF.R.U32.HI R21, RZ, 0x3, R20 ;  /* 0x00000003ff157819 */ /* 0x004fe20000011614 */
[--C-:B------:R-:W-:Y:S01]  /*8340*/  FFMA R86, R86, UR15, -R22.reuse ;  /* 0x0000000f56567c23 */ /* 0x100fe20008000816 */
[----:B------:R-:W-:Y:S01]  /*8350*/  FFMA R83, R83, UR15, -R22 ;  /* 0x0000000f53537c23 */ /* 0x000fe20008000816 */
[----:B------:R-:W-:Y:S01]  /*8360*/  IMAD.X R15, RZ, RZ, RZ, P1 ;  /* 0x000000ffff0f7224 */ /* 0x000fe200008e06ff */
[----:B------:R-:W-:Y:S01]  /*8370*/  LOP3.LUT R20, R20, 0x70, R21, 0x78, !PT ;  /* 0x0000007014147812 */ /* 0x000fe200078e7815 */
[----:B------:R-:W-:-:S02]  /*8380*/  IMAD.MOV.U32 R21, RZ, RZ, RZ ;  /* 0x000000ffff157224 */ /* 0x000fc400078e00ff */
[--C-:B------:R-:W-:Y:S01]  /*8390*/  FFMA R82, R82, UR15, -R22.reuse ;  /* 0x0000000f52527c23 */ /* 0x100fe20008000816 */
[----:B------:R-:W1:Y:S01]  /*83a0*/  MUFU.EX2 R31, R31 ;  /* 0x0000001f001f7308 */ /* 0x000e620000000800 */
[----:B------:R-:W-:Y:S01]  /*83b0*/  MOV R152, R14 ;  /* 0x0000000e00987202 */ /* 0x000fe20000000f00 */
[--C-:B------:R-:W-:Y:S01]  /*83c0*/  FFMA R79, R79, UR15, -R22.reuse ;  /* 0x0000000f4f4f7c23 */ /* 0x100fe20008000816 */
[----:B------:R-:W-:Y:S01]  /*83d0*/  MOV R156, R20 ;  /* 0x00000014009c7202 */ /* 0x000fe20000000f00 */
[--C-:B------:R-:W-:Y:S01]  /*83e0*/  FFMA R78, R78, UR15, -R22.reuse ;  /* 0x0000000f4e4e7c23 */ /* 0x100fe20008000816 */
[----:B------:R-:W-:Y:S01]  /*83f0*/  IADD3 R20, P1, R20, 0x4000, RZ ;  /* 0x0000400014147810 */ /* 0x000fe20007f3e0ff */
[----:B------:R-:W-:Y:S01]  /*8400*/  FFMA R75, R75, UR15, -R22 ;  /* 0x0000000f4b4b7c23 */ /* 0x000fe20008000816 */
[----:B---3--:R-:W-:Y:S01]  /*8410*/  F2FP.BF16.F32.PACK_AB R22, R37, R36 ;  /* 0x000000242516723e */ /* 0x008fe200000010ff */
[----:B------:R2:W-:Y:S02]  /*8420*/  MUFU.EX2 R35, R18 ;  /* 0x0000001200237308 */ /* 0x0005e40000000800 */
[----:B------:R-:W-:Y:S01]  /*8430*/  IMAD.X R21, RZ, RZ, RZ, P1 ;  /* 0x000000ffff157224 */ /* 0x000fe200008e06ff */
[----:B------:R-:W-:-:S04]  /*8440*/  IADD3 R14, P1, R154, 0x4000, RZ ;  /* 0x000040009a0e7810 */ /* 0x000fc80007f3e0ff */
[----:B------:R-:W-:Y:S01]  /*8450*/  MOV R153, R20 ;  /* 0x0000001400997202 */ /* 0x000fe20000000f00 */
[----:B------:R-:W-:Y:S01]  /*8460*/  IMAD.X R15, RZ, RZ, RZ, P1 ;  /* 0x000000ffff0f7224 */ /* 0x000fe200008e06ff */
[----:B--2---:R-:W-:Y:S01]  /*8470*/  MOV R18, R154 ;  /* 0x0000009a00127202 */ /* 0x004fe20000000f00 */
[----:B------:R-:W-:Y:S01]  /*8480*/  @!P0 IMAD.MOV.U32 R20, RZ, RZ, 0x1 ;  /* 0x00000001ff148424 */ /* 0x000fe200078e00ff */
[----:B------:R-:W2:Y:S01]  /*8490*/  MUFU.EX2 R34, R34 ;  /* 0x0000002200227308 */ /* 0x000ea20000000800 */
[----:B------:R-:W-:Y:S02]  /*84a0*/  MOV R154, R158 ;  /* 0x0000009e009a7202 */ /* 0x000fe40000000f00 */
[----:B------:R-:W-:Y:S01]  /*84b0*/  MOV R155, R14 ;  /* 0x0000000e009b7202 */ /* 0x000fe20000000f00 */
[----:B------:R-:W-:Y:S01]  /*84c0*/  @!P0 IMAD.MOV.U32 R14, RZ, RZ, 0x1 ;  /* 0x00000001ff0e8424 */ /* 0x000fe200078e00ff */
[----:B------:R3:W-:Y:S01]  /*84d0*/  @!P0 SYNCS.ARRIVE.TRANS64.ART0 RZ, [UR8+0x18], R20 ;  /* 0x00001814ffff89a7 */ /* 0x0007e20008500008 */
[----:B------:R-:W-:-:S02]  /*84e0*/  WARPGROUP.DEPBAR.LE gsb0, 0x0 ;  /* 0x00008000000079c5 */ /* 0x000fc40000010000 */
[----:B------:R-:W4:Y:S01]  /*84f0*/  MUFU.EX2 R38, R38 ;  /* 0x0000002600267308 */ /* 0x000f220000000800 */
[----:B-1----:R-:W-:Y:S01]  /*8500*/  F2FP.BF16.F32.PACK_AB R15, R31, R30 ;  /* 0x0000001e1f0f723e */ /* 0x002fe200000010ff */
[-C--:B------:R-:W-:Y:S01]  /*8510*/  FMUL R149, R149, R17.reuse ;  /* 0x0000001195957220 */ /* 0x080fe20000400000 */
[-C--:B------:R-:W-:Y:S01]  /*8520*/  FMUL R148, R148, R17.reuse ;  /* 0x0000001194947220 */ /* 0x080fe20000400000 */
[----:B------:R-:W-:Y:S01]  /*8530*/  FMUL R145, R145, R17 ;  /* 0x0000001191917220 */ /* 0x000fe20000400000 */
[----:B---3--:R-:W-:Y:S01]  /*8540*/  FFMA R20, R19, R11, R26 ;  /* 0x0000000b13147223 */ /* 0x008fe2000000001a */
[----:B------:R1:W-:Y:S01]  /*8550*/  @!P0 SYNCS.ARRIVE.TRANS64.ART0 RZ, [UR8+0x28], R14 ;  /* 0x0000280effff89a7 */ /* 0x0003e20008500008 */
[----:B------:R-:W-:Y:S01]  /*8560*/  ISETP.NE.AND P0, PT, R16, -0x1, PT ;  /* 0xffffffff1000780c */ /* 0x000fe20003f05270 */
[----:B------:R-:W-:Y:S01]  /*8570*/  MUFU.EX2 R42, R42 ;  /* 0x0000002a002a7308 */ /* 0x000fe20000000800 */
[-C--:B------:R-:W-:Y:S01]  /*8580*/  FMUL R144, R144, R17.reuse ;  /* 0x0000001190907220 */ /* 0x080fe20000400000 */
[-C--:B------:R-:W-:Y:S01]  /*8590*/  FMUL R141, R141, R17.reuse ;  /* 0x000000118d8d7220 */ /* 0x080fe20000400000 */
[-C--:B------:R-:W-:Y:S01]  /*85a0*/  FMUL R140, R140, R17.reuse ;  /* 0x000000118c8c7220 */ /* 0x080fe20000400000 */
[-C--:B------:R-:W-:Y:S01]  /*85b0*/  FMUL R137, R137, R17.reuse ;  /* 0x0000001189897220 */ /* 0x080fe20000400000 */
[-C--:B------:R-:W-:Y:S01]  /*85c0*/  FMUL R136, R136, R17.reuse ;  /* 0x0000001188887220 */ /* 0x080fe20000400000 */
[----:B-1----:R-:W-:Y:S01]  /*85d0*/  FADD R14, R28, R13 ;  /* 0x0000000d1c0e7221 */ /* 0x002fe20000000000 */
[----:B------:R-:W-:Y:S01]  /*85e0*/  FADD R13, R27, R20 ;  /* 0x000000141b0d7221 */ /* 0x000fe20000000000 */
[----:B------:R-:W1:Y:S01]  /*85f0*/  MUFU.EX2 R43, R43 ;  /* 0x0000002b002b7308 */ /* 0x000e620000000800 */
[-C--:B------:R-:W-:Y:S01]  /*8600*/  FMUL R133, R133, R17.reuse ;  /* 0x0000001185857220 */ /* 0x080fe20000400000 */
[C---:B------:R-:W-:Y:S01]  /*8610*/  FADD R11, R29.reuse, R14 ;  /* 0x0000000e1d0b7221 */ /* 0x040fe20000000000 */
[----:B------:R-:W-:Y:S01]  /*8620*/  FADD R24, R30, R13 ;  /* 0x0000000d1e187221 */ /* 0x000fe20000000000 */
[----:B------:R-:W-:Y:S01]  /*8630*/  F2FP.BF16.F32.PACK_AB R14, R29, R28 ;  /* 0x0000001c1d0e723e */ /* 0x000fe200000010ff */
[-C--:B------:R-:W-:Y:S01]  /*8640*/  FMUL R132, R132, R17.reuse ;  /* 0x0000001184847220 */ /* 0x080fe20000400000 */
[----:B------:R-:W-:Y:S01]  /*8650*/  FADD R20, R32, R11 ;  /* 0x0000000b20147221 */ /* 0x000fe20000000000 */
[----:B------:R-:W-:Y:S01]  /*8660*/  FADD R21, R31, R24 ;  /* 0x000000181f157221 */ /* 0x000fe20000000000 */
[----:B------:R-:W3:Y:S01]  /*8670*/  MUFU.EX2 R46, R46 ;  /* 0x0000002e002e7308 */ /* 0x000ee20000000800 */
[----:B------:R-:W-:Y:S01]  /*8680*/  F2FP.BF16.F32.PACK_AB R13, R27, R26 ;  /* 0x0000001a1b0d723e */ /* 0x000fe200000010ff */
[----:B------:R-:W-:Y:S01]  /*8690*/  FADD R11, R33, R20 ;  /* 0x00000014210b7221 */ /* 0x000fe20000000000 */
[----:B--2---:R-:W-:Y:S01]  /*86a0*/  FADD R24, R34, R21 ;  /* 0x0000001522187221 */ /* 0x004fe20000000000 */
[-C--:B------:R-:W-:Y:S01]  /*86b0*/  FMUL R129, R129, R17.reuse ;  /* 0x0000001181817220 */ /* 0x080fe20000400000 */
[-C--:B------:R-:W-:Y:S01]  /*86c0*/  FMUL R128, R128, R17.reuse ;  /* 0x0000001180807220 */ /* 0x080fe20000400000 */
[----:B------:R-:W-:Y:S01]  /*86d0*/  FADD R20, R36, R11 ;  /* 0x0000000b24147221 */ /* 0x000fe20000000000 */
[----:B------:R-:W-:Y:S01]  /*86e0*/  FADD R21, R35, R24 ;  /* 0x0000001823157221 */ /* 0x000fe20000000000 */
[----:B------:R-:W2:Y:S01]  /*86f0*/  MUFU.EX2 R47, R47 ;  /* 0x0000002f002f7308 */ /* 0x000ea20000000800 */
[----:B------:R5:W-:Y:S01]  /*8700*/  STSM.16.M88.4 [R23], R12 ;  /* 0x0000000c17007844 */ /* 0x000be20000000200 */
[----:B------:R-:W-:Y:S01]  /*8710*/  FADD R11, R37, R20 ;  /* 0x00000014250b7221 */ /* 0x000fe20000000000 */
[----:B----4-:R-:W-:Y:S01]  /*8720*/  FADD R24, R38, R21 ;  /* 0x0000001526187221 */ /* 0x010fe20000000000 */
[----:B-1----:R-:W-:Y:S01]  /*8730*/  F2FP.BF16.F32.PACK_AB R25, R43, R42 ;  /* 0x0000002a2b19723e */ /* 0x002fe200000010ff */
[-C--:B------:R-:W-:Y:S01]  /*8740*/  FMUL R125, R125, R17.reuse ;  /* 0x000000117d7d7220 */ /* 0x080fe20000400000 */
[----:B------:R-:W-:Y:S01]  /*8750*/  FADD R20, R40, R11 ;  /* 0x0000000b28147221 */ /* 0x000fe20000000000 */
[----:B------:R-:W-:Y:S01]  /*8760*/  FADD R21, R39, R24 ;  /* 0x0000001827157221 */ /* 0x000fe20000000000 */
[----:B------:R-:W1:Y:S01]  /*8770*/  MUFU.EX2 R50, R50 ;  /* 0x0000003200327308 */ /* 0x000e620000000800 */
[-C--:B------:R-:W-:Y:S01]  /*8780*/  FMUL R124, R124, R17.reuse ;  /* 0x000000117c7c7220 */ /* 0x080fe20000400000 */
[----:B------:R-:W-:Y:S01]  /*8790*/  FADD R11, R41, R20 ;  /* 0x00000014290b7221 */ /* 0x000fe20000000000 */
[----:B------:R-:W-:Y:S01]  /*87a0*/  FADD R24, R42, R21 ;  /* 0x000000152a187221 */ /* 0x000fe20000000000 */
[-C--:B------:R-:W-:Y:S01]  /*87b0*/  FMUL R121, R121, R17.reuse ;  /* 0x0000001179797220 */ /* 0x080fe20000400000 */
[-C--:B------:R-:W-:Y:S01]  /*87c0*/  FMUL R120, R120, R17.reuse ;  /* 0x0000001178787220 */ /* 0x080fe20000400000 */
[----:B------:R-:W-:Y:S01]  /*87d0*/  FADD R20, R44, R11 ;  /* 0x0000000b2c147221 */ /* 0x000fe20000000000 */
[----:B------:R-:W-:Y:S01]  /*87e0*/  FADD R21, R43, R24 ;  /* 0x000000182b157221 */ /* 0x000fe20000000000 */
[----:B------:R-:W4:Y:S01]  /*87f0*/  MUFU.EX2 R51, R51 ;  /* 0x0000003300337308 */ /* 0x000f220000000800 */
[----:B-----5:R-:W-:Y:S01]  /*8800*/  F2FP.BF16.F32.PACK_AB R23, R39, R38 ;  /* 0x000000262717723e */ /* 0x020fe200000010ff */
[----:B------:R-:W-:Y:S01]  /*8810*/  FADD R11, R45, R20 ;  /* 0x000000142d0b7221 */ /* 0x000fe20000000000 */
[----:B---3--:R-:W-:Y:S01]  /*8820*/  FADD R24, R46, R21 ;  /* 0x000000152e187221 */ /* 0x008fe20000000000 */
[----:B--2---:R-:W-:Y:S01]  /*8830*/  F2FP.BF16.F32.PACK_AB R27, R47, R46 ;  /* 0x0000002e2f1b723e */ /* 0x004fe200000010ff */
[-C--:B------:R-:W-:Y:S01]  /*8840*/  FMUL R117, R117, R17.reuse ;  /* 0x0000001175757220 */ /* 0x080fe20000400000 */
[----:B------:R-:W-:Y:S01]  /*8850*/  FADD R20, R48, R11 ;  /* 0x0000000b30147221 */ /* 0x000fe20000000000 */
[----:B------:R-:W-:Y:S01]  /*8860*/  FADD R21, R47, R24 ;  /* 0x000000182f157221 */ /* 0x000fe20000000000 */
[----:B------:R-:W2:Y:S01]  /*8870*/  MUFU.EX2 R54, R54 ;  /* 0x0000003600367308 */ /* 0x000ea20000000800 */
[----:B------:R-:W-:Y:S01]  /*8880*/  F2FP.BF16.F32.PACK_AB R24, R41, R40 ;  /* 0x000000282918723e */ /* 0x000fe200000010ff */
[----:B------:R-:W-:Y:S01]  /*8890*/  FADD R11, R49, R20 ;  /* 0x00000014310b7221 */ /* 0x000fe20000000000 */
[----:B-1----:R-:W-:Y:S01]  /*88a0*/  FADD R28, R50, R21 ;  /* 0x00000015321c7221 */ /* 0x002fe20000000000 */
[----:B------:R-:W-:Y:S01]  /*88b0*/  F2FP.BF16.F32.PACK_AB R20, R33, R32 ;  /* 0x000000202114723e */ /* 0x000fe200000010ff */
[-C--:B------:R-:W-:Y:S01]  /*88c0*/  FMUL R116, R116, R17.reuse ;  /* 0x0000001174747220 */ /* 0x080fe20000400000 */
[----:B------:R-:W-:Y:S01]  /*88d0*/  FADD R26, R52, R11 ;  /* 0x0000000b341a7221 */ /* 0x000fe20000000000 */
[-C--:B------:R-:W-:Y:S01]  /*88e0*/  FMUL R113, R113, R17.reuse ;  /* 0x0000001171717220 */ /* 0x080fe20000400000 */
[----:B------:R-:W1:Y:S01]  /*88f0*/  MUFU.EX2 R55, R55 ;  /* 0x0000003700377308 */ /* 0x000e620000000800 */
[----:B----4-:R-:W-:Y:S01]  /*8900*/  FADD R21, R51, R28 ;  /* 0x0000001c33157221 */ /* 0x010fe20000000000 */
[----:B------:R-:W-:Y:S01]  /*8910*/  FADD R11, R53, R26 ;  /* 0x0000001a350b7221 */ /* 0x000fe20000000000 */
[----:B------:R-:W-:Y:S01]  /*8920*/  F2FP.BF16.F32.PACK_AB R26, R45, R44 ;  /* 0x0000002c2d1a723e */ /* 0x000fe200000010ff */
[-C--:B------:R-:W-:Y:S01]  /*8930*/  FMUL R112, R112, R17.reuse ;  /* 0x0000001170707220 */ /* 0x080fe20000400000 */
[-C--:B------:R-:W-:Y:S01]  /*8940*/  FMUL R109, R109, R17.reuse ;  /* 0x000000116d6d7220 */ /* 0x080fe20000400000 */
[----:B------:R-:W-:Y:S01]  /*8950*/  FADD R12, R56, R11 ;  /* 0x0000000b380c7221 */ /* 0x000fe20000000000 */
[-C--:B------:R-:W-:Y:S01]  /*8960*/  FMUL R108, R108, R17.reuse ;  /* 0x000000116c6c7220 */ /* 0x080fe20000400000 */
[----:B------:R-:W3:Y:S01]  /*8970*/  MUFU.EX2 R58, R58 ;  /* 0x0000003a003a7308 */ /* 0x000ee20000000800 */
[----:B--2---:R-:W-:Y:S01]  /*8980*/  FADD R14, R54, R21 ;  /* 0x00000015360e7221 */ /* 0x004fe20000000000 */
[----:B------:R-:W-:Y:S01]  /*8990*/  FADD R11, R57, R12 ;  /* 0x0000000c390b7221 */ /* 0x000fe20000000000 */
[----:B------:R-:W-:Y:S01]  /*89a0*/  F2FP.BF16.F32.PACK_AB R21, R35, R34 ;  /* 0x000000222315723e */ /* 0x000fe200000010ff */
[-C--:B------:R-:W-:Y:S01]  /*89b0*/  FMUL R105, R105, R17.reuse ;  /* 0x0000001169697220 */ /* 0x080fe20000400000 */
[-C--:B------:R-:W-:Y:S01]  /*89c0*/  FMUL R104, R104, R17.reuse ;  /* 0x0000001168687220 */ /* 0x080fe20000400000 */
[----:B------:R-:W-:Y:S01]  /*89d0*/  FADD R12, R60, R11 ;  /* 0x0000000b3c0c7221 */ /* 0x000fe20000000000 */
[-C--:B------:R-:W-:Y:S01]  /*89e0*/  FMUL R101, R101, R17.reuse ;  /* 0x0000001165657220 */ /* 0x080fe20000400000 */
[----:B------:R-:W2:Y:S01]  /*89f0*/  MUFU.EX2 R59, R59 ;  /* 0x0000003b003b7308 */ /* 0x000ea20000000800 */
[----:B-1----:R-:W-:Y:S01]  /*8a00*/  FADD R13, R55, R14 ;  /* 0x0000000e370d7221 */ /* 0x002fe20000000000 */
[----:B------:R-:W-:Y:S01]  /*8a10*/  FADD R11, R61, R12 ;  /* 0x0000000c3d0b7221 */ /* 0x000fe20000000000 */
[----:B------:R1:W-:Y:S01]  /*8a20*/  STSM.16.M88.4 [R156], R20 ;  /* 0x000000149c007844 */ /* 0x0003e20000000200 */
[----:B------:R-:W-:Y:S01]  /*8a30*/  F2FP.BF16.F32.PACK_AB R12, R49, R48 ;  /* 0x00000030310c723e */ /* 0x000fe200000010ff */
[-C--:B------:R-:W-:Y:S01]  /*8a40*/  FMUL R100, R100, R17.reuse ;  /* 0x0000001164647220 */ /* 0x080fe20000400000 */
[----:B------:R-:W-:Y:S01]  /*8a50*/  F2FP.BF16.F32.PACK_AB R15, R55, R54 ;  /* 0x00000036370f723e */ /* 0x000fe200000010ff */
[----:B------:R-:W-:Y:S01]  /*8a60*/  STSM.16.M88.4 [R157], R24 ;  /* 0x000000189d007844 */ /* 0x000fe20000000200 */
[----:B------:R-:W4:Y:S01]  /*8a70*/  MUFU.EX2 R62, R62 ;  /* 0x0000003e003e7308 */ /* 0x000f220000000800 */
[----:B---3--:R-:W-:Y:S01]  /*8a80*/  FADD R14, R58, R13 ;  /* 0x0000000d3a0e7221 */ /* 0x008fe20000000000 */
[-C--:B------:R-:W-:Y:S01]  /*8a90*/  FMUL R97, R97, R17.reuse ;  /* 0x0000001161617220 */ /* 0x080fe20000400000 */
[-C--:B------:R-:W-:Y:S01]  /*8aa0*/  FMUL R96, R96, R17.reuse ;  /* 0x0000001160607220 */ /* 0x080fe20000400000 */
[-C--:B------:R-:W-:Y:S01]  /*8ab0*/  FMUL R93, R93, R17.reuse ;  /* 0x000000115d5d7220 */ /* 0x080fe20000400000 */
[-C--:B------:R-:W-:Y:S01]  /*8ac0*/  FMUL R92, R92, R17.reuse ;  /* 0x000000115c5c7220 */ /* 0x080fe20000400000 */
[-C--:B------:R-:W-:Y:S01]  /*8ad0*/  FMUL R89, R89, R17.reuse ;  /* 0x0000001159597220 */ /* 0x080fe20000400000 */
[----:B------:R-:W-:Y:S01]  /*8ae0*/  FMUL R88, R88, R17 ;  /* 0x0000001158587220 */ /* 0x000fe20000400000 */
[----:B------:R-:W3:Y:S01]  /*8af0*/  MUFU.EX2 R63, R63 ;  /* 0x0000003f003f7308 */ /* 0x000ee20000000800 */
[----:B--2---:R-:W-:Y:S01]  /*8b00*/  FADD R13, R59, R14 ;  /* 0x0000000e3b0d7221 */ /* 0x004fe20000000000 */
[----:B------:R-:W-:Y:S01]  /*8b10*/  F2FP.BF16.F32.PACK_AB R14, R53, R52 ;  /* 0x00000034350e723e */ /* 0x000fe200000010ff */
[-C--:B------:R-:W-:Y:S01]  /*8b20*/  FMUL R151, R151, R19.reuse ;  /* 0x0000001397977220 */ /* 0x080fe20000400000 */
[----:B-1----:R-:W-:Y:S01]  /*8b30*/  F2FP.BF16.F32.PACK_AB R20, R57, R56 ;  /* 0x000000383914723e */ /* 0x002fe200000010ff */
[-C--:B------:R-:W-:Y:S01]  /*8b40*/  FMUL R150, R150, R19.reuse ;  /* 0x0000001396967220 */ /* 0x080fe20000400000 */
[----:B------:R-:W-:Y:S01]  /*8b50*/  F2FP.BF16.F32.PACK_AB R22, R61, R60 ;  /* 0x0000003c3d16723e */ /* 0x000fe200000010ff */
[-C--:B------:R-:W-:Y:S01]  /*8b60*/  FMUL R147, R147, R19.reuse ;  /* 0x0000001393937220 */ /* 0x080fe20000400000 */
[----:B------:R-:W1:Y:S01]  /*8b70*/  MUFU.EX2 R64, R64 ;  /* 0x0000004000407308 */ /* 0x000e620000000800 */
[----:B----4-:R-:W-:Y:S01]  /*8b80*/  FADD R30, R62, R13 ;  /* 0x0000000d3e1e7221 */ /* 0x010fe20000000000 */
[-C--:B------:R-:W-:Y:S01]  /*8b90*/  FMUL R146, R146, R19.reuse ;  /* 0x0000001392927220 */ /* 0x080fe20000400000 */
[-C--:B------:R-:W-:Y:S01]  /*8ba0*/  FMUL R143, R143, R19.reuse ;  /* 0x000000138f8f7220 */ /* 0x080fe20000400000 */
[-C--:B------:R-:W-:Y:S01]  /*8bb0*/  FMUL R142, R142, R19.reuse ;  /* 0x000000138e8e7220 */ /* 0x080fe20000400000 */
[-C--:B------:R-:W-:Y:S01]  /*8bc0*/  FMUL R139, R139, R19.reuse ;  /* 0x000000138b8b7220 */ /* 0x080fe20000400000 */
[-C--:B------:R-:W-:Y:S01]  /*8bd0*/  FMUL R138, R138, R19.reuse ;  /* 0x000000138a8a7220 */ /* 0x080fe20000400000 */
[-C--:B------:R-:W-:Y:S01]  /*8be0*/  FMUL R135, R135, R19.reuse ;  /* 0x0000001387877220 */ /* 0x080fe20000400000 */
[----:B------:R-:W2:Y:S01]  /*8bf0*/  MUFU.EX2 R66, R66 ;  /* 0x0000004200427308 */ /* 0x000ea20000000800 */
        /* <DEDUP_REMOVED lines=8> */
[----:B-1----:R-:W-:Y:S01]  /*8c80*/  FADD R28, R64, R11 ;  /* 0x0000000b401c7221 */ /* 0x002fe20000000000 */
[-C--:B------:R-:W-:Y:S01]  /*8c90*/  FMUL R123, R123, R19.reuse ;  /* 0x000000137b7b7220 */ /* 0x080fe20000400000 */
[-C--:B------:R-:W-:Y:S01]  /*8ca0*/  FMUL R122, R122, R19.reuse ;  /* 0x000000137a7a7220 */ /* 0x080fe20000400000 */
[-C--:B------:R-:W-:Y:S01]  /*8cb0*/  FMUL R119, R119, R19.reuse ;  /* 0x0000001377777220 */ /* 0x080fe20000400000 */
[-C--:B------:R-:W-:Y:S01]  /*8cc0*/  FMUL R118, R118, R19.reuse ;  /* 0x0000001376767220 */ /* 0x080fe20000400000 */
[-C--:B------:R-:W-:Y:S01]  /*8cd0*/  FMUL R115, R115, R19.reuse ;  /* 0x0000001373737220 */ /* 0x080fe20000400000 */
[-C--:B------:R-:W-:Y:S01]  /*8ce0*/  FMUL R114, R114, R19.reuse ;  /* 0x0000001372727220 */ /* 0x080fe20000400000 */
[----:B------:R-:W1:Y:S01]  /*8cf0*/  MUFU.EX2 R67, R67 ;  /* 0x0000004300437308 */ /* 0x000e620000000800 */
[----:B--2---:R-:W-:Y:S01]  /*8d00*/  FADD R30, R66, R13 ;  /* 0x0000000d421e7221 */ /* 0x004fe20000000000 */
[----:B------:R-:W-:Y:S01]  /*8d10*/  F2FP.BF16.F32.PACK_AB R13, R51, R50 ;  /* 0x00000032330d723e */ /* 0x000fe200000010ff */
[-C--:B------:R-:W-:Y:S01]  /*8d20*/  FMUL R111, R111, R19.reuse ;  /* 0x000000136f6f7220 */ /* 0x080fe20000400000 */
[-C--:B------:R-:W-:Y:S01]  /*8d30*/  FMUL R110, R110, R19.reuse ;  /* 0x000000136e6e7220 */ /* 0x080fe20000400000 */
[-C--:B------:R-:W-:Y:S01]  /*8d40*/  FMUL R107, R107, R19.reuse ;  /* 0x000000136b6b7220 */ /* 0x080fe20000400000 */
[-C--:B------:R-:W-:Y:S01]  /*8d50*/  FMUL R106, R106, R19.reuse ;  /* 0x000000136a6a7220 */ /* 0x080fe20000400000 */
[----:B------:R2:W-:Y:S01]  /*8d60*/  STSM.16.M88.4 [R18], R12 ;  /* 0x0000000c12007844 */ /* 0x0005e20000000200 */
[----:B------:R-:W4:Y:S01]  /*8d70*/  MUFU.EX2 R68, R68 ;  /* 0x0000004400447308 */ /* 0x000f220000000800 */
        /* <DEDUP_REMOVED lines=8> */
[C---:B-1----:R-:W-:Y:S01]  /*8e00*/  FADD R21, R67.reuse, R30 ;  /* 0x0000001e43157221 */ /* 0x042fe20000000000 */
[----:B------:R-:W-:Y:S01]  /*8e10*/  F2FP.BF16.F32.PACK_AB R29, R67, R66 ;  /* 0x00000042431d723e */ /* 0x000fe200000010ff */
[-C--:B------:R-:W-:Y:S01]  /*8e20*/  FMUL R91, R91, R19.reuse ;  /* 0x000000135b5b7220 */ /* 0x080fe20000400000 */
[----:B------:R-:W-:Y:S01]  /*8e30*/  FMUL R90, R90, R19 ;  /* 0x000000135a5a7220 */ /* 0x000fe20000400000 */
[----:B------:R-:W-:-:S02]  /*8e40*/  IMAD.MOV.U32 R17, RZ, RZ, R10 ;  /* 0x000000ffff117224 */ /* 0x000fc400078e000a */
[----:B--2---:R-:W-:Y:S01]  /*8e50*/  IMAD.MOV.U32 R15, RZ, RZ, R7 ;  /* 0x000000ffff0f7224 */ /* 0x004fe200078e0007 */
[----:B------:R-:W1:Y:S01]  /*8e60*/  MUFU.EX2 R69, R69 ;  /* 0x0000004500457308 */ /* 0x000e620000000800 */
[----:B----4-:R-:W-:Y:S01]  /*8e70*/  FADD R28, R68, R11 ;  /* 0x0000000b441c7221 */ /* 0x010fe20000000000 */
[----:B------:R-:W-:-:S06]  /*8e80*/  IMAD.MOV.U32 R14, RZ, RZ, R9 ;  /* 0x000000ffff0e7224 */ /* 0x000fcc00078e0009 */
[----:B------:R-:W2:Y:S01]  /*8e90*/  MUFU.EX2 R71, R71 ;  /* 0x0000004700477308 */ /* 0x000ea20000000800 */
[----:B---3--:R-:W-:Y:S01]  /*8ea0*/  FADD R26, R70, R21 ;  /* 0x00000015461a7221 */ /* 0x008fe20000000000 */
[----:B------:R-:W-:-:S05]  /*8eb0*/  F2FP.BF16.F32.PACK_AB R21, R59, R58 ;  /* 0x0000003a3b15723e */ /* 0x000fca00000010ff */
[----:B------:R3:W-:Y:S01]  /*8ec0*/  STSM.16.M88.4 [R152], R20 ;  /* 0x0000001498007844 */ /* 0x0007e20000000200 */
[----:B------:R-:W4:Y:S01]  /*8ed0*/  MUFU.EX2 R72, R72 ;  /* 0x0000004800487308 */ /* 0x000f220000000800 */
[----:B-1----:R-:W-:Y:S01]  /*8ee0*/  FADD R11, R69, R28 ;  /* 0x0000001c450b7221 */ /* 0x002fe20000000000 */
[----:B------:R-:W-:Y:S02]  /*8ef0*/  F2FP.BF16.F32.PACK_AB R28, R65, R64 ;  /* 0x00000040411c723e */ /* 0x000fe400000010ff */
[----:B------:R-:W-:-:S04]  /*8f00*/  F2FP.BF16.F32.PACK_AB R30, R69, R68 ;  /* 0x00000044451e723e */ /* 0x000fc800000010ff */
[----:B------:R-:W1:Y:S01]  /*8f10*/  MUFU.EX2 R74, R74 ;  /* 0x0000004a004a7308 */ /* 0x000e620000000800 */
[C---:B--2---:R-:W-:Y:S01]  /*8f20*/  FADD R25, R71.reuse, R26 ;  /* 0x0000001a47197221 */ /* 0x044fe20000000000 */
[----:B------:R-:W-:-:S05]  /*8f30*/  F2FP.BF16.F32.PACK_AB R31, R71, R70 ;  /* 0x00000046471f723e */ /* 0x000fca00000010ff */
[----:B------:R3:W-:Y:S01]  /*8f40*/  STSM.16.M88.4 [R153], R28 ;  /* 0x0000001c99007844 */ /* 0x0007e20000000200 */
[----:B------:R-:W2:Y:S01]  /*8f50*/  MUFU.EX2 R73, R73 ;  /* 0x0000004900497308 */ /* 0x000ea20000000800 */
[----:B----4-:R-:W-:-:S07]  /*8f60*/  FADD R24, R72, R11 ;  /* 0x0000000b48187221 */ /* 0x010fce0000000000 */
[----:B------:R-:W4:Y:S01]  /*8f70*/  MUFU.EX2 R75, R75 ;  /* 0x0000004b004b7308 */ /* 0x000f220000000800 */
[----:B-1----:R-:W-:-:S07]  /*8f80*/  FADD R26, R74, R25 ;  /* 0x000000194a1a7221 */ /* 0x002fce0000000000 */
[----:B------:R-:W1:Y:S01]  /*8f90*/  MUFU.EX2 R76, R76 ;  /* 0x0000004c004c7308 */ /* 0x000e620000000800 */
[C---:B--2---:R-:W-:Y:S01]  /*8fa0*/  FADD R11, R73.reuse, R24 ;  /* 0x00000018490b7221 */ /* 0x044fe20000000000 */
[----:B------:R-:W-:-:S06]  /*8fb0*/  F2FP.BF16.F32.PACK_AB R32, R73, R72 ;  /* 0x000000484920723e */ /* 0x000fcc00000010ff */
[----:B------:R-:W2:Y:S01]  /*8fc0*/  MUFU.EX2 R78, R78 ;  /* 0x0000004e004e7308 */ /* 0x000ea20000000800 */
[C---:B----4-:R-:W-:Y:S01]  /*8fd0*/  FADD R25, R75.reuse, R26 ;  /* 0x0000001a4b197221 */ /* 0x050fe20000000000 */
[----:B------:R-:W-:-:S06]  /*8fe0*/  F2FP.BF16.F32.PACK_AB R33, R75, R74 ;  /* 0x0000004a4b21723e */ /* 0x000fcc00000010ff */
[----:B------:R-:W4:Y:S01]  /*8ff0*/  MUFU.EX2 R77, R77 ;  /* 0x0000004d004d7308 */ /* 0x000f220000000800 */
[----:B-1----:R-:W-:-:S07]  /*9000*/  FADD R24, R76, R11 ;  /* 0x0000000b4c187221 */ /* 0x002fce0000000000 */
[----:B------:R-:W1:Y:S01]  /*9010*/  MUFU.EX2 R79, R79 ;  /* 0x0000004f004f7308 */ /* 0x000e620000000800 */
[----:B--2---:R-:W-:-:S07]  /*9020*/  FADD R26, R78, R25 ;  /* 0x000000194e1a7221 */ /* 0x004fce0000000000 */
[----:B------:R-:W2:Y:S01]  /*9030*/  MUFU.EX2 R80, R80 ;  /* 0x0000005000507308 */ /* 0x000ea20000000800 */
[C---:B----4-:R-:W-:Y:S01]  /*9040*/  FADD R11, R77.reuse, R24 ;  /* 0x000000184d0b7221 */ /* 0x050fe20000000000 */
[----:B------:R-:W-:-:S06]  /*9050*/  F2FP.BF16.F32.PACK_AB R34, R77, R76 ;  /* 0x0000004c4d22723e */ /* 0x000fcc00000010ff */
[----:B------:R-:W4:Y:S01]  /*9060*/  MUFU.EX2 R82, R82 ;  /* 0x0000005200527308 */ /* 0x000f220000000800 */
[C---:B-1----:R-:W-:Y:S01]  /*9070*/  FADD R13, R79.reuse, R26 ;  /* 0x0000001a4f0d7221 */ /* 0x042fe20000000000 */
[----:B------:R-:W-:-:S05]  /*9080*/  F2FP.BF16.F32.PACK_AB R35, R79, R78 ;  /* 0x0000004e4f23723e */ /* 0x000fca00000010ff */
[----:B------:R3:W-:Y:S01]  /*9090*/  STSM.16.M88.4 [R154], R32 ;  /* 0x000000209a007844 */ /* 0x0007e20000000200 */
[----:B------:R-:W1:Y:S01]  /*90a0*/  MUFU.EX2 R81, R81 ;  /* 0x0000005100517308 */ /* 0x000e620000000800 */
[----:B--2---:R-:W-:-:S07]  /*90b0*/  FADD R24, R80, R11 ;  /* 0x0000000b50187221 */ /* 0x004fce0000000000 */
[----:B------:R-:W2:Y:S01]  /*90c0*/  MUFU.EX2 R83, R83 ;  /* 0x0000005300537308 */ /* 0x000ea20000000800 */
[----:B----4-:R-:W-:-:S07]  /*90d0*/  FADD R12, R82, R13 ;  /* 0x0000000d520c7221 */ /* 0x010fce0000000000 */
[----:B------:R-:W-:Y:S01]  /*90e0*/  MUFU.EX2 R84, R84 ;  /* 0x0000005400547308 */ /* 0x000fe20000000800 */
[C---:B-1----:R-:W-:Y:S01]  /*90f0*/  FADD R11, R81.reuse, R24 ;  /* 0x00000018510b7221 */ /* 0x042fe20000000000 */
[----:B------:R-:W-:-:S06]  /*9100*/  F2FP.BF16.F32.PACK_AB R80, R81, R80 ;  /* 0x000000505150723e */ /* 0x000fcc00000010ff */
[----:B------:R-:W1:Y:S01]  /*9110*/  MUFU.EX2 R85, R85 ;  /* 0x0000005500557308 */ /* 0x000e620000000800 */
[C---:B--2---:R-:W-:Y:S01]  /*9120*/  FADD R13, R83.reuse, R12 ;  /* 0x0000000c530d7221 */ /* 0x044fe20000000000 */
[----:B------:R-:W-:-:S06]  /*9130*/  F2FP.BF16.F32.PACK_AB R81, R83, R82 ;  /* 0x000000525351723e */ /* 0x000fcc00000010ff */
[----:B------:R-:W-:Y:S08]  /*9140*/  MUFU.EX2 R86, R86 ;  /* 0x0000005600567308 */ /* 0x000ff00000000800 */
[----:B------:R-:W2:Y:S01]  /*9150*/  MUFU.EX2 R87, R87 ;  /* 0x0000005700577308 */ /* 0x000ea20000000800 */
[----:B-1----:R-:W-:Y:S01]  /*9160*/  F2FP.BF16.F32.PACK_AB R82, R85, R84 ;  /* 0x000000545552723e */ /* 0x002fe200000010ff */
[----:B------:R-:W-:Y:S01]  /*9170*/  FADD R84, R84, R11 ;  /* 0x0000000b54547221 */ /* 0x000fe20000000000 */
[----:B--2---:R-:W-:Y:S01]  /*9180*/  F2FP.BF16.F32.PACK_AB R83, R87, R86 ;  /* 0x000000565753723e */ /* 0x004fe200000010ff */
[----:B------:R-:W-:-:S02]  /*9190*/  FADD R86, R86, R13 ;  /* 0x0000000d56567221 */ /* 0x000fc40000000000 */
[----:B------:R-:W-:Y:S02]  /*91a0*/  FADD R13, R85, R84 ;  /* 0x00000054550d7221 */ /* 0x000fe40000000000 */
[----:B------:R3:W-:Y:S01]  /*91b0*/  STSM.16.M88.4 [R155], R80 ;  /* 0x000000509b007844 */ /* 0x0007e20000000200 */
[----:B------:R-:W-:Y:S01]  /*91c0*/  FADD R11, R87, R86 ;  /* 0x00000056570b7221 */ /* 0x000fe20000000000 */
[----:B------:R1:W-:Y:S06]  /*91d0*/  MEMBAR.ALL.CTA ;  /* 0x0000000000007992 */ /* 0x0003ec0000008000 */
[----:B-1----:R-:W1:Y:S02]  /*91e0*/  FENCE.VIEW.ASYNC.S ;  /* 0x00000000000073c6 */ /* 0x002e640000000000 */
[----:B-1----:R-:W-:Y:S01]  /*91f0*/  NOP ;  /* 0x0000000000007918 */ /* 0x002fe20000000000 */
[----:B------:R-:W-:Y:S05]  /*9200*/  @P0 BRA `(.L_x_25) ;  /* 0xffffffd400a00947 */ /* 0x000fea000383ffff */
.L_x_20:
[----:B------:R-:W2:Y:S01]  /*9210*/  S2R R5, SR_TID.X ;  /* 0x0000000000057919 */ /* 0x000ea20000002100 */
[----:B------:R-:W-:Y:S01]  /*9220*/  IMAD.U32 R14, R10, -0x80000000, RZ ;  /* 0x800000000a0e7824 */ /* 0x000fe200078e00ff */
        /* <DEDUP_REMOVED lines=8> */
[----:B------:R-:W-:Y:S01]  /*92b0*/  UMOV UR5, 0x40000040 ;  /* 0x4000004000057882 */ /* 0x000fe20000000000 */
[----:B------:R-:W-:-:S03]  /*92c0*/  UMOV UR7, 0x40000040 ;  /* 0x4000004000077882 */ /* 0x000fc60000000000 */
[----:B------:R-:W-:Y:S02]  /*92d0*/  UMOV UR4, UR13 ;  /* 0x0000000d00047c82 */ /* 0x000fe40008000000 */
[----:B------:R-:W-:Y:S01]  /*92e0*/  UMOV UR6, UR9 ;  /* 0x0000000900067c82 */ /* 0x000fe20008000000 */
[----:B--2---:R-:W-:-:S13]  /*92f0*/  LOP3.LUT P0, R5, R5, 0x1f, RZ, 0xc0, !PT ;  /* 0x0000001f05057812 */ /* 0x004fda000780c0ff */
[----:B------:R-:W-:-:S04]  /*9300*/  @!P0 IMAD.MOV.U32 R8, RZ, RZ, 0x1 ;  /* 0x00000001ff088424 */ /* 0x000fc800078e00ff */
[----:B------:R2:W-:Y:S01]  /*9310*/  @!P0 SYNCS.ARRIVE.TRANS64.ART0 RZ, [UR8+0x8], R8 ;  /* 0x00000808ffff89a7 */ /* 0x0005e20008500008 */
[----:B------:R-:W5:Y:S02]  /*9320*/  SYNCS.PHASECHK.TRANS64.TRYWAIT P0, [UR8+0x20], R14 ;  /* 0x0000200eff0075a7 */ /* 0x000f640008000148 */
[----:B--2--5:R-:W-:Y:S05]  /*9330*/  @P0 BRA `(.L_x_26) ;  /* 0x0000000000080947 */ /* 0x024fea0003800000 */
[----:B------:R-:W2:Y:S02]  /*9340*/  SYNCS.PHASECHK.TRANS64.TRYWAIT P0, [UR8+0x20], R14 ;  /* 0x0000200eff0075a7 */ /* 0x000ea40008000148 */
[----:B--2---:R-:W-:Y:S05]  /*9350*/  @!P0 BRA `(.L_x_27) ;  /* 0x0000001400588947 */ /* 0x004fea0003800000 */
.L_x_26:
[----:B------:R-:W-:Y:S01]  /*9360*/  WARPGROUP.ARRIVE ;  /* 0x00000000000079c5 */ /* 0x000fe20000000000 */
[----:B------:R-:W5:Y:S01]  /*9370*/  SHFL.BFLY PT, R8, R13, 0x1, 0x1f ;  /* 0x0c201f000d087f89 */ /* 0x000f6200000e0000 */
[----:B------:R-:W-:Y:S01]  /*9380*/  VIADD R14, R6, 0x8400 ;  /* 0x00008400060e7836 */ /* 0x000fe20000000000 */
[----:B------:R-:W-:Y:S01]  /*9390*/  LOP3.LUT P0, R12, R4, 0xff, RZ, 0xc0, !PT ;  /* 0x000000ff040c7812 */ /* 0x000fe2000780c0ff */
[----:B------:R-:W-:Y:S01]  /*93a0*/  VIADD R4, R6, 0x8440 ;  /* 0x0000844006047836 */ /* 0x000fe20000000000 */
[----:B------:R-:W1:Y:S01]  /*93b0*/  SHFL.BFLY PT, R10, R11, 0x1, 0x1f ;  /* 0x0c201f000b0a7f89 */ /* 0x000e6200000e0000 */
[----:B------:R-:W-:Y:S01]  /*93c0*/  HGMMA.64x128x16.F32.BF16 R88, gdesc[UR4].tnspB, R88, UP0 ;  /* 0x41e00000045879f0 */ /* 0x000fe2000bf01858 */
[----:B------:R-:W-:Y:S01]  /*93d0*/  UIADD3 UR6, UR9, 0x80, URZ ;  /* 0x0000008009067890 */ /* 0x000fe2000fffe03f */
[----:B--2-4-:R-:W-:Y:S01]  /*93e0*/  SHF.R.U32.HI R15, RZ, 0x3, R14 ;  /* 0x00000003ff0f7819 */ /* 0x014fe2000001160e */
[----:B------:R-:W-:Y:S01]  /*93f0*/  ULOP3.LUT UR4, UR13, 0x2, URZ, 0xfc, !UPT ;  /* 0x000000020d047892 */ /* 0x000fe2000f8efc3f */
[----:B------:R-:W-:Y:S01]  /*9400*/  ISETP.NE.AND P2, PT, R5, RZ, PT ;  /* 0x000000ff0500720c */ /* 0x000fe20003f45270 */
[----:B------:R-:W-:Y:S01]  /*9410*/  UMOV UR7, 0x40000040 ;  /* 0x4000004000077882 */ /* 0x000fe20000000000 */
[----:B------:R-:W-:Y:S01]  /*9420*/  UMOV UR5, 0x40000040 ;  /* 0x4000004000057882 */ /* 0x000fe20000000000 */
[----:B------:R-:W-:Y:S01]  /*9430*/  LOP3.LUT R14, R14, 0x70, R15, 0x78, !PT ;  /* 0x000000700e0e7812 */ /* 0x000fe200078e780f */
[----:B------:R-:W-:Y:S01]  /*9440*/  IMAD.MOV.U32 R15, RZ, RZ, RZ ;  /* 0x000000ffff0f7224 */ /* 0x000fe200078e00ff */
[----:B------:R-:W-:Y:S01]  /*9450*/  SHF.R.U32.HI R5, RZ, 0x3, R4 ;  /* 0x00000003ff057819 */ /* 0x000fe20000011604 */
[----:B---3--:R-:W-:Y:S01]  /*9460*/  IMAD R21, R2, 0x8, R3 ;  /* 0x0000000802157824 */ /* 0x008fe200078e0203 */
[----:B------:R-:W2:Y:S01]  /*9470*/  LDC.64 R34, c[0x0][0x268] ;  /* 0x00009a00ff227b82 */ /* 0x000ea20000000a00 */
[----:B------:R-:W-:Y:S01]  /*9480*/  VIADD R3, R3, UR10 ;  /* 0x0000000a03037c36 */ /* 0x000fe20008000000 */
[----:B------:R-:W-:Y:S01]  /*9490*/  LOP3.LUT R4, R4, 0x70, R5, 0x78, !PT ;  /* 0x0000007004047812 */ /* 0x000fe200078e7805 */
[C---:B------:R-:W-:Y:S01]  /*94a0*/  VIADD R2, R6.reuse, 0x8420 ;  /* 0x0000842006027836 */ /* 0x040fe20000000000 */
[----:B------:R-:W-:Y:S01]  /*94b0*/  MOV R23, R14 ;  /* 0x0000000e00177202 */ /* 0x000fe20000000f00 */
[----:B------:R-:W-:Y:S01]  /*94c0*/  VIADD R6, R6, 0x8460 ;  /* 0x0000846006067836 */ /* 0x000fe20000000000 */
[----:B------:R-:W-:Y:S01]  /*94d0*/  IADD3 R14, P6, R14, 0x4000, RZ ;  /* 0x000040000e0e7810 */ /* 0x000fe20007fde0ff */
[----:B------:R-:W-:-:S02]  /*94e0*/  IMAD.MOV.U32 R5, RZ, RZ, RZ ;  /* 0x000000ffff057224 */ /* 0x000fc400078e00ff */
[----:B-----5:R-:W-:Y:S01]  /*94f0*/  FADD R8, R8, R13 ;  /* 0x0000000d08087221 */ /* 0x020fe20000000000 */
[----:B------:R-:W-:Y:S01]  /*9500*/  ULDC.64 UR16, c[0x0][0x260] ;  /* 0x0000980000107ab9 */ /* 0x000fe20000000a00 */
[----:B------:R-:W-:Y:S02]  /*9510*/  IMAD.MOV.U32 R19, RZ, RZ, -0x800000 ;  /* 0xff800000ff137424 */ /* 0x000fe400078e00ff */
[----:B-1----:R-:W-:Y:S01]  /*9520*/  FADD R16, R10, R11 ;  /* 0x0000000b0a107221 */ /* 0x002fe20000000000 */
[----:B------:R-:W1:Y:S01]  /*9530*/  SHFL.BFLY PT, R17, R8, 0x2, 0x1f ;  /* 0x0c401f0008117f89 */ /* 0x000e6200000e0000 */
[----:B------:R-:W-:Y:S01]  /*9540*/  VIADD R10, R3, 0x8 ;  /* 0x00000008030a7836 */ /* 0x000fe20000000000 */
[----:B------:R-:W-:Y:S01]  /*9550*/  SHF.R.U32.HI R11, RZ, 0x3, R6 ;  /* 0x00000003ff0b7819 */ /* 0x000fe20000011606 */
[----:B------:R-:W-:Y:S01]  /*9560*/  IMAD.X R15, RZ, RZ, RZ, P6 ;  /* 0x000000ffff0f7224 */ /* 0x000fe200030e06ff */
[----:B------:R-:W3:Y:S01]  /*9570*/  SHFL.BFLY PT, R13, R16, 0x2, 0x1f ;  /* 0x0c401f00100d7f89 */ /* 0x000ee200000e0000 */
[----:B------:R-:W-:Y:S01]  /*9580*/  MOV R26, R4 ;  /* 0x00000004001a7202 */ /* 0x000fe20000000f00 */
[----:B------:R-:W-:Y:S01]  /*9590*/  VIADD R21, R21, UR10 ;  /* 0x0000000a15157c36 */ /* 0x000fe20008000000 */
[----:B------:R-:W-:-:S02]  /*95a0*/  IADD3 R4, P6, R4, 0x4000, RZ ;  /* 0x0000400004047810 */ /* 0x000fc40007fde0ff */
[----:B------:R-:W-:Y:S02]  /*95b0*/  MOV R28, R14 ;  /* 0x0000000e001c7202 */ /* 0x000fe40000000f00 */
[----:B------:R-:W-:Y:S01]  /*95c0*/  SHF.R.S32.HI R33, RZ, 0x1f, R21 ;  /* 0x0000001fff217819 */ /* 0x000fe20000011415 */
[----:B------:R-:W-:-:S05]  /*95d0*/  IMAD.X R5, RZ, RZ, RZ, P6 ;  /* 0x000000ffff057224 */ /* 0x000fca00030e06ff */
[----:B------:R-:W-:Y:S02]  /*95e0*/  MOV R30, R4 ;  /* 0x00000004001e7202 */ /* 0x000fe40000000f00 */
[C---:B-1----:R-:W-:Y:S01]  /*95f0*/  FSETP.NE.AND P4, PT, R8.reuse, -R17, PT ;  /* 0x800000110800720b */ /* 0x042fe20003f85000 */
[----:B------:R-:W-:Y:S01]  /*9600*/  FADD R18, R8, R17 ;  /* 0x0000001108127221 */ /* 0x000fe20000000000 */
[C---:B---3--:R-:W-:Y:S01]  /*9610*/  FSETP.NE.AND P3, PT, R16.reuse, -R13, PT ;  /* 0x8000000d1000720b */ /* 0x048fe20003f65000 */
[----:B------:R-:W-:-:S05]  /*9620*/  FADD R20, R16, R13 ;  /* 0x0000000d10147221 */ /* 0x000fca0000000000 */
[----:B------:R-:W-:-:S06]  /*9630*/  FSEL R5, R20, 1, P3 ;  /* 0x3f80000014057808 */ /* 0x000fcc0001800000 */
[----:B------:R-:W-:Y:S08]  /*9640*/  MUFU.RCP R5, R5 ;  /* 0x0000000500057308 */ /* 0x000ff00000001000 */
[----:B------:R-:W1:Y:S02]  /*9650*/  @P3 MUFU.LG2 R8, R20 ;  /* 0x0000001400083308 */ /* 0x000e640000000c00 */
[----:B-1----:R-:W-:-:S04]  /*9660*/  @P3 FFMA R8, R9, UR15, R8 ;  /* 0x0000000f09083c23 */ /* 0x002fc80008000008 */
[----:B------:R-:W-:Y:S01]  /*9670*/  @P3 FMUL R19, R8, 0.69314718246459960938 ;  /* 0x3f31721808133820 */ /* 0x000fe20000400000 */
        /* <DEDUP_REMOVED lines=31> */
[----:B------:R-:W-:Y:S02]  /*9870*/  ULDC UR4, c[0x0][0x210] ;  /* 0x0000840000047ab9 */ /* 0x000fe40000000800 */
[----:B------:R-:W-:Y:S02]  /*9880*/  ISETP.GE.AND P1, PT, R10, UR4, PT ;  /* 0x000000040a007c0c */ /* 0x000fe4000bf26270 */
[----:B------:R-:W-:Y:S01]  /*9890*/  LOP3.LUT R10, R6, 0x70, R11, 0x78, !PT ;  /* 0x00000070060a7812 */ /* 0x000fe200078e780b */
[----:B------:R-:W-:Y:S01]  /*98a0*/  IMAD.MOV.U32 R11, RZ, RZ, RZ ;  /* 0x000000ffff0b7224 */ /* 0x000fe200078e00ff */
[----:B------:R1:W3:Y:S01]  /*98b0*/  @P4 MUFU.LG2 R6, R18 ;  /* 0x0000001200064308 */ /* 0x0002e20000000c00 */
[----:B------:R-:W-:Y:S01]  /*98c0*/  ISETP.GE.OR P0, PT, R3, UR4, P0 ;  /* 0x0000000403007c0c */ /* 0x000fe20008706670 */
[----:B------:R-:W-:Y:S01]  /*98d0*/  USHF.R.S32.HI UR4, URZ, 0x1f, UR11 ;  /* 0x0000001f3f047899 */ /* 0x000fe2000801140b */
[----:B------:R-:W-:-:S02]  /*98e0*/  SHF.R.U32.HI R3, RZ, 0x3, R2 ;  /* 0x00000003ff037819 */ /* 0x000fc40000011602 */
[----:B------:R-:W-:Y:S01]  /*98f0*/  ISETP.NE.OR P1, PT, R12, RZ, P1 ;  /* 0x000000ff0c00720c */ /* 0x000fe20000f25670 */
[----:B------:R-:W-:Y:S01]  /*9900*/  UIMAD UR6, UR4, UR16, URZ ;  /* 0x00000010040672a4 */ /* 0x000fe2000f8e023f */
[----:B------:R-:W-:Y:S01]  /*9910*/  LOP3.LUT R2, R2, 0x70, R3, 0x78, !PT ;  /* 0x0000007002027812 */ /* 0x000fe200078e7803 */
[----:B------:R-:W-:Y:S01]  /*9920*/  UIMAD.WIDE.U32 UR4, UR11, UR16, URZ ;  /* 0x000000100b0472a5 */ /* 0x000fe2000f8e003f */
[----:B-1----:R-:W-:Y:S01]  /*9930*/  FSEL R18, R18, 1, P4 ;  /* 0x3f80000012127808 */ /* 0x002fe20002000000 */
[----:B------:R-:W-:Y:S01]  /*9940*/  UIMAD UR6, UR11, UR17, UR6 ;  /* 0x000000110b0672a4 */ /* 0x000fe2000f8e0206 */
[----:B------:R-:W-:Y:S01]  /*9950*/  IADD3 R12, P5, R2, 0x4000, RZ ;  /* 0x00004000020c7810 */ /* 0x000fe20007fbe0ff */
[----:B------:R-:W-:Y:S01]  /*9960*/  IMAD.MOV.U32 R3, RZ, RZ, RZ ;  /* 0x000000ffff037224 */ /* 0x000fe200078e00ff */
[----:B------:R-:W1:Y:S01]  /*9970*/  MUFU.RCP R4, R18 ;  /* 0x0000001200047308 */ /* 0x000e620000001000 */
[----:B------:R-:W-:Y:S01]  /*9980*/  IMAD.U32 R17, RZ, RZ, UR5 ;  /* 0x00000005ff117e24 */ /* 0x000fe2000f8e00ff */
[----:B------:R-:W-:Y:S01]  /*9990*/  MOV R27, R10 ;  /* 0x0000000a001b7202 */ /* 0x000fe20000000f00 */
[----:B------:R-:W-:-:S02]  /*99a0*/  IMAD.X R13, RZ, RZ, RZ, P5 ;  /* 0x000000ffff0d7224 */ /* 0x000fc400028e06ff */
[----:B---3--:R-:W-:Y:S01]  /*99b0*/  @P4 FFMA R6, R7, UR15, R6 ;  /* 0x0000000f07064c23 */ /* 0x008fe20008000006 */
[----:B------:R-:W-:Y:S01]  /*99c0*/  IMAD.MOV.U32 R17, RZ, RZ, -0x800000 ;  /* 0xff800000ff117424 */ /* 0x000fe200078e00ff */
[----:B------:R-:W-:Y:S01]  /*99d0*/  IADD3 R10, P5, R10, 0x4000, RZ ;  /* 0x000040000a0a7810 */ /* 0x000fe20007fbe0ff */
[----:B------:R-:W-:Y:S01]  /*99e0*/  UIADD3 UR6, UR5, UR6, URZ ;  /* 0x0000000605067290 */ /* 0x000fe2000fffe03f */
[----:B------:R-:W-:Y:S01]  /*99f0*/  @P4 FMUL R17, R6, 0.69314718246459960938 ;  /* 0x3f31721806114820 */ /* 0x000fe20000400000 */
[----:B------:R-:W-:Y:S01]  /*9a00*/  @!P2 IMAD.MOV.U32 R6, RZ, RZ, 0x1 ;  /* 0x00000001ff06a424 */ /* 0x000fe200078e00ff */
[----:B------:R-:W-:Y:S01]  /*9a10*/  MOV R25, R2 ;  /* 0x0000000200197202 */ /* 0x000fe20000000f00 */
[----:B------:R-:W-:Y:S01]  /*9a20*/  IMAD.U32 R16, RZ, RZ, UR4 ;  /* 0x00000004ff107e24 */ /* 0x000fe2000f8e00ff */
[----:B------:R-:W-:Y:S01]  /*9a30*/  USHF.R.S32.HI UR4, URZ, 0x1f, UR12 ;  /* 0x0000001f3f047899 */ /* 0x000fe2000801140c */
[----:B------:R-:W-:Y:S01]  /*9a40*/  IMAD.X R11, RZ, RZ, RZ, P5 ;  /* 0x000000ffff0b7224 */ /* 0x000fe200028e06ff */
[----:B------:R-:W-:Y:S01]  /*9a50*/  MOV R29, R12 ;  /* 0x0000000c001d7202 */ /* 0x000fe20000000f00 */
[----:B------:R-:W-:-:S02]  /*9a60*/  IMAD.U32 R3, RZ, RZ, UR6 ;  /* 0x00000006ff037e24 */ /* 0x000fc4000f8e00ff */
[----:B------:R-:W-:Y:S01]  /*9a70*/  IMAD.MOV.U32 R2, RZ, RZ, R16 ;  /* 0x000000ffff027224 */ /* 0x000fe200078e0010 */
[----:B------:R-:W-:-:S03]  /*9a80*/  MOV R31, R10 ;  /* 0x0000000a001f7202 */ /* 0x000fc60000000f00 */
[----:B--2---:R-:W-:Y:S01]  /*9a90*/  IMAD.WIDE.U32 R2, R34, UR12, R2 ;  /* 0x0000000c22027c25 */ /* 0x004fe2000f8e0002 */
[----:B------:R-:W-:Y:S02]  /*9aa0*/  WARPGROUP.DEPBAR.LE gsb0, 0x0 ;  /* 0x00008000000079c5 */ /* 0x000fe40000010000 */
[----:B------:R2:W-:Y:S01]  /*9ab0*/  @!P2 SYNCS.ARRIVE.TRANS64.ART0 RZ, [UR8+0x28], R6 ;  /* 0x00002806ffffa9a7 */ /* 0x0005e20008500008 */
[-C--:B-1----:R-:W-:Y:S01]  /*9ac0*/  FMUL R10, R92, R4.reuse ;  /* 0x000000045c0a7220 */ /* 0x082fe20000400000 */
[-C--:B------:R-:W-:Y:S01]  /*9ad0*/  FMUL R93, R93, R4.reuse ;  /* 0x000000045d5d7220 */ /* 0x080fe20000400000 */
[-C--:B------:R-:W-:Y:S01]  /*9ae0*/  FMUL R8, R88, R4.reuse ;  /* 0x0000000458087220 */ /* 0x080fe20000400000 */
[-C--:B------:R-:W-:Y:S01]  /*9af0*/  FMUL R89, R89, R4.reuse ;  /* 0x0000000459597220 */ /* 0x080fe20000400000 */
[-C--:B------:R-:W-:Y:S01]  /*9b00*/  FMUL R101, R101, R4.reuse ;  /* 0x0000000465657220 */ /* 0x080fe20000400000 */
[-C--:B------:R-:W-:Y:S01]  /*9b10*/  FMUL R96, R96, R4.reuse ;  /* 0x0000000460607220 */ /* 0x080fe20000400000 */
[-C--:B------:R-:W-:Y:S01]  /*9b20*/  FMUL R97, R97, R4.reuse ;  /* 0x0000000461617220 */ /* 0x080fe20000400000 */
[-C--:B--2---:R-:W-:Y:S01]  /*9b30*/  FMUL R6, R100, R4.reuse ;  /* 0x0000000464067220 */ /* 0x084fe20000400000 */
[-C--:B------:R-:W-:Y:S01]  /*9b40*/  FMUL R108, R108, R4.reuse ;  /* 0x000000046c6c7220 */ /* 0x080fe20000400000 */
        /* <DEDUP_REMOVED lines=22> */
[----:B------:R-:W-:Y:S01]  /*9cb0*/  FMUL R145, R145, R4 ;  /* 0x0000000491917220 */ /* 0x000fe20000400000 */
[-C--:B------:R-:W-:Y:S01]  /*9cc0*/  FMUL R9, R90, R5.reuse ;  /* 0x000000055a097220 */ /* 0x080fe20000400000 */
[----:B------:R-:W-:Y:S01]  /*9cd0*/  FMUL R18, R91, R5 ;  /* 0x000000055b127220 */ /* 0x000fe20000400000 */
[----:B------:R-:W-:-:S02]  /*9ce0*/  IMAD R4, R34, UR4, RZ ;  /* 0x0000000422047c24 */ /* 0x000fc4000f8e02ff */
[-C--:B------:R-:W-:Y:S01]  /*9cf0*/  FMUL R11, R94, R5.reuse ;  /* 0x000000055e0b7220 */ /* 0x080fe20000400000 */
[----:B------:R-:W-:Y:S01]  /*9d00*/  FMUL R16, R95, R5 ;  /* 0x000000055f107220 */ /* 0x000fe20000400000 */
[----:B------:R-:W-:Y:S01]  /*9d10*/  ULDC.64 UR4, c[0x0][0x240] ;  /* 0x0000900000047ab9 */ /* 0x000fe20000000a00 */
[----:B------:R-:W-:Y:S01]  /*9d20*/  IMAD R32, R35, UR12, R4 ;  /* 0x0000000c23207c24 */ /* 0x000fe2000f8e0204 */
[----:B------:R-:W-:Y:S01]  /*9d30*/  F2FP.BF16.F32.PACK_AB R9, R18, R9 ;  /* 0x000000091209723e */ /* 0x000fe200000010ff */
[-C--:B------:R-:W-:Y:S01]  /*9d40*/  FMUL R7, R102, R5.reuse ;  /* 0x0000000566077220 */ /* 0x080fe20000400000 */
[----:B------:R-:W-:Y:S01]  /*9d50*/  IADD3 R18, P2, R21, R2, RZ ;  /* 0x0000000215127210 */ /* 0x000fe20007f5e0ff */
[-C--:B------:R-:W-:Y:S01]  /*9d60*/  FMUL R20, R103, R5.reuse ;  /* 0x0000000567147220 */ /* 0x080fe20000400000 */
[-C--:B------:R-:W-:Y:S01]  /*9d70*/  FMUL R98, R98, R5.reuse ;  /* 0x0000000562627220 */ /* 0x080fe20000400000 */
[----:B------:R-:W-:Y:S01]  /*9d80*/  FMUL R99, R99, R5 ;  /* 0x0000000563637220 */ /* 0x000fe20000400000 */
[----:B------:R-:W-:Y:S01]  /*9d90*/  F2FP.BF16.F32.PACK_AB R11, R16, R11 ;  /* 0x0000000b100b723e */ /* 0x000fe200000010ff */
[----:B------:R-:W-:Y:S01]  /*9da0*/  FMUL R110, R110, R5 ;  /* 0x000000056e6e7220 */ /* 0x000fe20000400000 */
[----:B------:R-:W-:Y:S01]  /*9db0*/  IADD3.X R33, R33, R3, R32, P2, !PT ;  /* 0x0000000321217210 */ /* 0x000fe200017fe420 */
[-C--:B------:R-:W-:Y:S01]  /*9dc0*/  FMUL R111, R111, R5.reuse ;  /* 0x000000056f6f7220 */ /* 0x080fe20000400000 */
[----:B------:R-:W-:Y:S01]  /*9dd0*/  LEA R16, P2, R18, UR4, 0x2 ;  /* 0x0000000412107c11 */ /* 0x000fe2000f8410ff */
        /* <DEDUP_REMOVED lines=22> */
[----:B------:R-:W-:Y:S01]  /*9f40*/  F2FP.BF16.F32.PACK_AB R8, R89, R8 ;  /* 0x000000085908723e */ /* 0x000fe200000010ff */
[----:B------:R-:W-:Y:S01]  /*9f50*/  SHFL.IDX PT, R2, R16, RZ, 0x1c1f ;  /* 0x001c1fff10027589 */ /* 0x000fe200000e0000 */
[----:B------:R-:W-:-:S02]  /*9f60*/  F2FP.BF16.F32.PACK_AB R10, R93, R10 ;  /* 0x0000000a5d0a723e */ /* 0x000fc400000010ff */
[----:B------:R-:W-:Y:S01]  /*9f70*/  F2FP.BF16.F32.PACK_AB R4, R97, R96 ;  /* 0x000000606104723e */ /* 0x000fe200000010ff */
[----:B------:R-:W-:Y:S01]  /*9f80*/  BAR.SYNC.DEFER_BLOCKING 0x1, 0x100 ;  /* 0x0044000000007b1d */ /* 0x000fe20000010000 */
[----:B------:R-:W-:Y:S02]  /*9f90*/  F2FP.BF16.F32.PACK_AB R5, R99, R98 ;  /* 0x000000626305723e */ /* 0x000fe400000010ff */
[----:B------:R-:W-:Y:S02]  /*9fa0*/  F2FP.BF16.F32.PACK_AB R6, R101, R6 ;  /* 0x000000066506723e */ /* 0x000fe400000010ff */
[----:B------:R-:W-:Y:S02]  /*9fb0*/  F2FP.BF16.F32.PACK_AB R7, R20, R7 ;  /* 0x000000071407723e */ /* 0x000fe400000010ff */
[----:B------:R-:W-:Y:S01]  /*9fc0*/  LEA.HI.X R18, R18, UR5, R33, 0x2, P2 ;  /* 0x0000000512127c11 */ /* 0x000fe200090f1421 */
[----:B------:R-:W-:Y:S01]  /*9fd0*/  ULDC.64 UR4, c[0x0][0x208] ;  /* 0x0000820000047ab9 */ /* 0x000fe20000000a00 */
[----:B------:R-:W-:-:S02]  /*9fe0*/  F2FP.BF16.F32.PACK_AB R104, R105, R104 ;  /* 0x000000686968723e */ /* 0x000fc400000010ff */
[----:B------:R-:W-:Y:S01]  /*9ff0*/  F2FP.BF16.F32.PACK_AB R112, R113, R112 ;  /* 0x000000707170723e */ /* 0x000fe200000010ff */
[----:B------:R-:W1:Y:S01]  /*a000*/  SHFL.IDX PT, R3, R18, RZ, 0x1c1f ;  /* 0x001c1fff12037589 */ /* 0x000e6200000e0000 */
[----:B------:R-:W-:Y:S02]  /*a010*/  F2FP.BF16.F32.PACK_AB R105, R107, R106 ;  /* 0x0000006a6b69723e */ /* 0x000fe400000010ff */
[----:B------:R-:W-:Y:S02]  /*a020*/  F2FP.BF16.F32.PACK_AB R120, R121, R120 ;  /* 0x000000787978723e */ /* 0x000fe400000010ff */
[----:B------:R-:W-:Y:S02]  /*a030*/  F2FP.BF16.F32.PACK_AB R113, R115, R114 ;  /* 0x000000727371723e */ /* 0x000fe400000010ff */
[----:B------:R-:W-:Y:S02]  /*a040*/  F2FP.BF16.F32.PACK_AB R106, R109, R108 ;  /* 0x0000006c6d6a723e */ /* 0x000fe400000010ff */
[----:B------:R-:W-:-:S02]  /*a050*/  F2FP.BF16.F32.PACK_AB R107, R111, R110 ;  /* 0x0000006e6f6b723e */ /* 0x000fc400000010ff */
[----:B------:R-:W-:Y:S01]  /*a060*/  F2FP.BF16.F32.PACK_AB R128, R129, R128 ;  /* 0x000000808180723e */ /* 0x000fe200000010ff */
[----:B------:R-:W-:Y:S01]  /*a070*/  STSM.16.M88.4 [R23], R8 ;  /* 0x0000000817007844 */ /* 0x000fe20000000200 */
[----:B------:R-:W-:Y:S02]  /*a080*/  F2FP.BF16.F32.PACK_AB R121, R123, R122 ;  /* 0x0000007a7b79723e */ /* 0x000fe400000010ff */
[----:B------:R-:W-:Y:S01]  /*a090*/  F2FP.BF16.F32.PACK_AB R114, R117, R116 ;  /* 0x000000747572723e */ /* 0x000fe200000010ff */
[----:B------:R-:W-:Y:S01]  /*a0a0*/  STSM.16.M88.4 [R25], R4 ;  /* 0x0000000419007844 */ /* 0x000fe20000000200 */
[----:B------:R-:W-:Y:S02]  /*a0b0*/  F2FP.BF16.F32.PACK_AB R115, R119, R118 ;  /* 0x000000767773723e */ /* 0x000fe400000010ff */
[----:B------:R-:W-:Y:S01]  /*a0c0*/  F2FP.BF16.F32.PACK_AB R129, R131, R130 ;  /* 0x000000828381723e */ /* 0x000fe200000010ff */
[----:B------:R-:W-:Y:S01]  /*a0d0*/  SHFL.IDX PT, R4, R16, 0x1, 0x1c1f ;  /* 0x003c1f0010047f89 */ /* 0x000fe200000e0000 */
[----:B------:R-:W-:-:S02]  /*a0e0*/  F2FP.BF16.F32.PACK_AB R122, R125, R124 ;  /* 0x0000007c7d7a723e */ /* 0x000fc400000010ff */
[----:B------:R-:W-:Y:S01]  /*a0f0*/  F2FP.BF16.F32.PACK_AB R123, R127, R126 ;  /* 0x0000007e7f7b723e */ /* 0x000fe200000010ff */
[----:B------:R-:W2:Y:S01]  /*a100*/  SHFL.IDX PT, R5, R18, 0x1, 0x1c1f ;  /* 0x003c1f0012057f89 */ /* 0x000ea200000e0000 */
[----:B------:R-:W-:Y:S02]  /*a110*/  F2FP.BF16.F32.PACK_AB R130, R133, R132 ;  /* 0x000000848582723e */ /* 0x000fe400000010ff */
[----:B------:R-:W-:Y:S01]  /*a120*/  F2FP.BF16.F32.PACK_AB R131, R135, R134 ;  /* 0x000000868783723e */ /* 0x000fe200000010ff */
[----:B------:R3:W-:Y:S01]  /*a130*/  STSM.16.M88.4 [R26], R104 ;  /* 0x000000681a007844 */ /* 0x0007e20000000200 */
[----:B------:R-:W-:Y:S02]  /*a140*/  F2FP.BF16.F32.PACK_AB R144, R145, R144 ;  /* 0x000000909190723e */ /* 0x000fe400000010ff */
[----:B------:R-:W-:Y:S01]  /*a150*/  F2FP.BF16.F32.PACK_AB R12, R137, R12 ;  /* 0x0000000c890c723e */ /* 0x000fe200000010ff */
[----:B------:R3:W-:Y:S01]  /*a160*/  STSM.16.M88.4 [R27], R112 ;  /* 0x000000701b007844 */ /* 0x0007e20000000200 */
[----:B------:R-:W-:-:S02]  /*a170*/  F2FP.BF16.F32.PACK_AB R13, R24, R13 ;  /* 0x0000000d180d723e */ /* 0x000fc400000010ff */
[----:B------:R-:W-:Y:S01]  /*a180*/  F2FP.BF16.F32.PACK_AB R14, R141, R14 ;  /* 0x0000000e8d0e723e */ /* 0x000fe200000010ff */
[----:B------:R3:W-:Y:S01]  /*a190*/  STSM.16.M88.4 [R28], R120 ;  /* 0x000000781c007844 */ /* 0x0007e20000000200 */
[----:B------:R-:W-:Y:S02]  /*a1a0*/  F2FP.BF16.F32.PACK_AB R15, R22, R15 ;  /* 0x0000000f160f723e */ /* 0x000fe400000010ff */
[----:B------:R-:W-:Y:S01]  /*a1b0*/  F2FP.BF16.F32.PACK_AB R145, R147, R146 ;  /* 0x000000929391723e */ /* 0x000fe200000010ff */
[----:B------:R3:W-:Y:S01]  /*a1c0*/  STSM.16.M88.4 [R29], R128 ;  /* 0x000000801d007844 */ /* 0x0007e20000000200 */
[----:B------:R-:W-:Y:S02]  /*a1d0*/  F2FP.BF16.F32.PACK_AB R146, R149, R148 ;  /* 0x000000949592723e */ /* 0x000fe400000010ff */
[----:B------:R-:W-:Y:S01]  /*a1e0*/  F2FP.BF16.F32.PACK_AB R147, R151, R150 ;  /* 0x000000969793723e */ /* 0x000fe200000010ff */
[----:B------:R3:W-:Y:S04]  /*a1f0*/  STSM.16.M88.4 [R30], R12 ;  /* 0x0000000c1e007844 */ /* 0x0007e80000000200 */
[----:B-1----:R3:W-:Y:S04]  /*a200*/  @!P0 STG.E desc[UR4][R2.64], R17 ;  /* 0x0000001102008986 */ /* 0x0027e8000c101904 */
[----:B--2---:R3:W-:Y:S04]  /*a210*/  @!P1 STG.E desc[UR4][R4.64], R19 ;  /* 0x0000001304009986 */ /* 0x0047e8000c101904 */
[----:B------:R3:W-:Y:S01]  /*a220*/  STSM.16.M88.4 [R31], R144 ;  /* 0x000000901f007844 */ /* 0x0007e20000000200 */
[----:B------:R1:W-:Y:S06]  /*a230*/  MEMBAR.ALL.CTA ;  /* 0x0000000000007992 */ /* 0x0003ec0000008000 */
[----:B-1----:R-:W1:Y:S02]  /*a240*/  FENCE.VIEW.ASYNC.S ;  /* 0x00000000000073c6 */ /* 0x002e640000000000 */
[----:B-1----:R-:W-:Y:S06]  /*a250*/  BAR.ARV 0x1, 0x120 ;  /* 0x0044800000007b1d */ /* 0x002fec0000002000 */
[----:B------:R-:W-:-:S13]  /*a260*/  ISETP.NE.AND P0, PT, R0, 0x4, PT ;  /* 0x000000040000780c */ /* 0x000fda0003f05270 */
[----:B---3--:R-:W-:Y:S05]  /*a270*/  @P0 EXIT ;  /* 0x000000000000094d */ /* 0x008fea0003800000 */
[----:B------:R-:W-:Y:S01]  /*a280*/  BAR.SYNC.DEFER_BLOCKING 0x1, 0x120 ;  /* 0x0044800000007b1d */ /* 0x000fe20000010000 */
[----:B------:R-:W-:Y:S02]  /*a290*/  UIADD3 UR7, UR8, 0x8400, URZ ;  /* 0x0000840008077890 */ /* 0x000fe4000fffe03f */
[----:B------:R-:W-:-:S03]  /*a2a0*/  UIADD3 UR13, UR8, 0xc400, URZ ;  /* 0x0000c400080d7890 */ /* 0x000fc6000fffe03f */
[----:B------:R-:W-:Y:S01]  /*a2b0*/  ULDC.64 UR4, c[0x0][0x198] ;  /* 0x0000660000047ab9 */ /* 0x000fe20000000a00 */
[----:B------:R-:W-:Y:S01]  /*a2c0*/  UMOV UR9, URZ ;  /* 0x0000003f00097c82 */ /* 0x000fe20008000000 */
[----:B------:R-:W-:Y:S01]  /*a2d0*/  UIADD3 UR4, UP0, UR4, 0x1f0, URZ ;  /* 0x000001f004047890 */ /* 0x000fe2000ff1e03f */
[----:B------:R-:W-:Y:S01]  /*a2e0*/  UMOV UR8, UR7 ;  /* 0x0000000700087c82 */ /* 0x000fe20008000000 */
[----:B------:R-:W-:Y:S02]  /*a2f0*/  UMOV UR6, 0x40 ;  /* 0x0000004000067882 */ /* 0x000fe40000000000 */
[----:B------:R-:W-:-:S09]  /*a300*/  UIADD3.X UR5, URZ, UR5, URZ, UP0, !UPT ;  /* 0x000000053f057290 */ /* 0x000fd200087fe43f */
[----:B------:R1:W-:Y:S02]  /*a310*/  UTMASTG.4D [UR8], [UR4], desc[URZ] ;  /* 0x00003f08040073b5 */ /* 0x0003e40008019000 */
[----:B-1----:R-:W-:Y:S01]  /*a320*/  UMOV UR8, UR13 ;  /* 0x0000000d00087c82 */ /* 0x002fe20008000000 */
[----:B------:R-:W-:Y:S02]  /*a330*/  UMOV UR9, UR6 ;  /* 0x0000000600097c82 */ /* 0x000fe40008000000 */
[----:B------:R1:W-:Y:S01]  /*a340*/  UTMASTG.4D [UR8], [UR4], desc[URZ] ;  /* 0x00003f08040073b5 */ /* 0x0003e20008019000 */
[----:B------:R0:W-:Y:S01]  /*a350*/  UTMACMDFLUSH ;  /* 0x00000000000079b7 */ /* 0x0001e20000000000 */
[----:B------:R-:W-:-:S04]  /*a360*/  DEPBAR.LE SB0, 0x0 ;  /* 0x000080000000791a */ /* 0x000fc80000000000 */
[----:B-1----:R-:W-:Y:S05]  /*a370*/  EXIT ;  /* 0x000000000000794d */ /* 0x002fea0003800000 */
.L_x_3:
[----:B-1----:R-:W-:Y:S02]  /*a380*/  IMAD.U32 R5, RZ, RZ, UR33 ;  /* 0x00000021ff057e24 */ /* 0x002fe4000f8e00ff */
[----:B------:R-:W-:Y:S02]  /*a390*/  IMAD.MOV.U32 R2, RZ, RZ, -0x80000000 ;  /* 0x80000000ff027424 */ /* 0x000fe400078e00ff */
[----:B------:R-:W-:-:S04]  /*a3a0*/  IMAD.MOV.U32 R3, RZ, RZ, -0x80000000 ;  /* 0x80000000ff037424 */ /* 0x000fc800078e00ff */
[----:B------:R1:W2:Y:S03]  /*a3b0*/  SYNCS.PHASECHK.TRANS64.TRYWAIT P0, [R5+URZ+0x18], R3 ;  /* 0x00001803050075a7 */ /* 0x0002a6000800017f */
[----:B--2---:R-:W-:Y:S05]  /*a3c0*/  @!P0 NANOSLEEP.SYNCS 0x989680 ;  /* 0x009896800000895d */ /* 0x004fea0003900000 */
[----:B------:R-:W2:Y:S02]  /*a3d0*/  @!P0 SYNCS.PHASECHK.TRANS64 P0, [R5+URZ+0x18], R3 ;  /* 0x00001803050085a7 */ /* 0x000ea4000800007f */
[----:B--2---:R-:W-:Y:S05]  /*a3e0*/  @!P0 BRA `(.L_x_3) ;  /* 0xfffffffc00e48947 */ /* 0x004fea000383ffff */
[----:B------:R-:W-:Y:S05]  /*a3f0*/  BRA `(.L_x_28) ;  /* 0xffffff6400387947 */ /* 0x000fea000383ffff */
.L_x_4:
        /* <DEDUP_REMOVED lines=8> */
.L_x_6:
[----:B------:R-:W-:-:S04]  /*a480*/  IMAD.U32 R2, R0, -0x80000000, RZ ;  /* 0x8000000000027824 */ /* 0x000fc800078e00ff */
[----:B------:R-:W-:-:S07]  /*a490*/  IMAD.MOV.U32 R3, RZ, RZ, R2 ;  /* 0x000000ffff037224 */ /* 0x000fce00078e0002 */
.L_x_30:
[----:B-1----:R-:W-:-:S04]  /*a4a0*/  IMAD.U32 R7, RZ, RZ, UR33 ;  /* 0x00000021ff077e24 */ /* 0x002fc8000f8e00ff */
[----:B------:R1:W2:Y:S03]  /*a4b0*/  SYNCS.PHASECHK.TRANS64.TRYWAIT P0, [R7+URZ+0x18], R3 ;  /* 0x00001803070075a7 */ /* 0x0002a6000800017f */
[----:B--2---:R-:W-:Y:S05]  /*a4c0*/  @!P0 NANOSLEEP.SYNCS 0x989680 ;  /* 0x009896800000895d */ /* 0x004fea0003900000 */
[----:B------:R-:W2:Y:S02]  /*a4d0*/  @!P0 SYNCS.PHASECHK.TRANS64 P0, [R7+URZ+0x18], R3 ;  /* 0x00001803070085a7 */ /* 0x000ea4000800007f */
[----:B--2---:R-:W-:Y:S05]  /*a4e0*/  @!P0 BRA `(.L_x_30) ;  /* 0xfffffffc00ec8947 */ /* 0x004fea000383ffff */
[----:B------:R-:W-:Y:S05]  /*a4f0*/  BRA `(.L_x_31) ;  /* 0xffffff6400dc7947 */ /* 0x000fea000383ffff */
.L_x_7:
[----:B-1----:R-:W-:-:S07]  /*a500*/  IMAD.MOV.U32 R3, RZ, RZ, R2 ;  /* 0x000000ffff037224 */ /* 0x002fce00078e0002 */
.L_x_32:
[----:B-1----:R-:W-:-:S04]  /*a510*/  IMAD.U32 R5, RZ, RZ, UR33 ;  /* 0x00000021ff057e24 */ /* 0x002fc8000f8e00ff */
[----:B------:R1:W2:Y:S03]  /*a520*/  SYNCS.PHASECHK.TRANS64.TRYWAIT P0, [R5+URZ+0x28], R3 ;  /* 0x00002803050075a7 */ /* 0x0002a6000800017f */
[----:B--2---:R-:W-:Y:S05]  /*a530*/  @!P0 NANOSLEEP.SYNCS 0x989680 ;  /* 0x009896800000895d */ /* 0x004fea0003900000 */
[----:B------:R-:W2:Y:S02]  /*a540*/  @!P0 SYNCS.PHASECHK.TRANS64 P0, [R5+URZ+0x28], R3 ;  /* 0x00002803050085a7 */ /* 0x000ea4000800007f */
[----:B--2---:R-:W-:Y:S05]  /*a550*/  @!P0 BRA `(.L_x_32) ;  /* 0xfffffffc00ec8947 */ /* 0x004fea000383ffff */
[----:B------:R-:W-:Y:S05]  /*a560*/  BRA `(.L_x_33) ;  /* 0xffffff6800207947 */ /* 0x000fea000383ffff */
.L_x_9:
[----:B-1----:R-:W-:-:S07]  /*a570*/  IMAD.MOV.U32 R3, RZ, RZ, R2 ;  /* 0x000000ffff037224 */ /* 0x002fce00078e0002 */
.L_x_34:
[----:B-1----:R-:W-:-:S04]  /*a580*/  IMAD.U32 R5, RZ, RZ, UR33 ;  /* 0x00000021ff057e24 */ /* 0x002fc8000f8e00ff */
[----:B------:R1:W2:Y:S03]  /*a590*/  SYNCS.PHASECHK.TRANS64.TRYWAIT P0, [R5+URZ+0x28], R3 ;  /* 0x00002803050075a7 */ /* 0x0002a6000800017f */
[----:B--2---:R-:W-:Y:S05]  /*a5a0*/  @!P0 NANOSLEEP.SYNCS 0x989680 ;  /* 0x009896800000895d */ /* 0x004fea0003900000 */
[----:B------:R-:W2:Y:S02]  /*a5b0*/  @!P0 SYNCS.PHASECHK.TRANS64 P0, [R5+URZ+0x28], R3 ;  /* 0x00002803050085a7 */ /* 0x000ea4000800007f */
[----:B--2---:R-:W-:Y:S05]  /*a5c0*/  @!P0 BRA `(.L_x_34) ;  /* 0xfffffffc00ec8947 */ /* 0x004fea000383ffff */
[----:B------:R-:W-:Y:S05]  /*a5d0*/  BRA `(.L_x_35) ;  /* 0xffffff68006c7947 */ /* 0x000fea000383ffff */
.L_x_10:
[----:B------:R-:W-:-:S07]  /*a5e0*/  IMAD.MOV.U32 R3, RZ, RZ, R2 ;  /* 0x000000ffff037224 */ /* 0x000fce00078e0002 */
.L_x_36:
[----:B-1----:R1:W2:Y:S02]  /*a5f0*/  SYNCS.PHASECHK.TRANS64.TRYWAIT P0, [R5+URZ+0x28], R3 ;  /* 0x00002803050075a7 */ /* 0x0022a4000800017f */
[----:B--2---:R-:W-:Y:S05]  /*a600*/  @!P0 NANOSLEEP.SYNCS 0x989680 ;  /* 0x009896800000895d */ /* 0x004fea0003900000 */
[----:B------:R-:W2:Y:S02]  /*a610*/  @!P0 SYNCS.PHASECHK.TRANS64 P0, [R5+URZ+0x28], R3 ;  /* 0x00002803050085a7 */ /* 0x000ea4000800007f */
[----:B--2---:R-:W-:Y:S05]  /*a620*/  @!P0 BRA `(.L_x_36) ;  /* 0xfffffffc00f08947 */ /* 0x004fea000383ffff */
[----:B------:R-:W-:Y:S05]  /*a630*/  BRA `(.L_x_37) ;  /* 0xffffff6800c87947 */ /* 0x000fea000383ffff */
.L_x_11:
[----:B-1----:R-:W-:-:S04]  /*a640*/  IMAD.U32 R7, RZ, RZ, UR8 ;  /* 0x00000008ff077e24 */ /* 0x002fc8000f8e00ff */
[----:B------:R1:W2:Y:S03]  /*a650*/  SYNCS.PHASECHK.TRANS64.TRYWAIT P0, [R7+URZ], RZ ;  /* 0x000000ff070075a7 */ /* 0x0002a6000800017f */
[----:B--2---:R-:W-:Y:S05]  /*a660*/  @!P0 NANOSLEEP.SYNCS 0x989680 ;  /* 0x009896800000895d */ /* 0x004fea0003900000 */
[----:B------:R-:W2:Y:S02]  /*a670*/  @!P0 SYNCS.PHASECHK.TRANS64 P0, [R7+URZ], RZ ;  /* 0x000000ff070085a7 */ /* 0x000ea4000800007f */
[----:B--2---:R-:W-:Y:S05]  /*a680*/  @!P0 BRA `(.L_x_11) ;  /* 0xfffffffc00ec8947 */ /* 0x004fea000383ffff */
[----:B------:R-:W-:Y:S05]  /*a690*/  BRA `(.L_x_38) ;  /* 0xffffff7400bc7947 */ /* 0x000fea000383ffff */
.L_x_13:
[----:B-1----:R-:W-:-:S04]  /*a6a0*/  IMAD.U32 R7, RZ, RZ, UR8 ;  /* 0x00000008ff077e24 */ /* 0x002fc8000f8e00ff */
[----:B------:R1:W2:Y:S03]  /*a6b0*/  SYNCS.PHASECHK.TRANS64.TRYWAIT P0, [R7+URZ+0x10], RZ ;  /* 0x000010ff070075a7 */ /* 0x0002a6000800017f */
[----:B--2---:R-:W-:Y:S05]  /*a6c0*/  @!P0 NANOSLEEP.SYNCS 0x989680 ;  /* 0x009896800000895d */ /* 0x004fea0003900000 */
[----:B------:R-:W2:Y:S02]  /*a6d0*/  @!P0 SYNCS.PHASECHK.TRANS64 P0, [R7+URZ+0x10], RZ ;  /* 0x000010ff070085a7 */ /* 0x000ea4000800007f */
[----:B--2---:R-:W-:Y:S05]  /*a6e0*/  @!P0 BRA `(.L_x_13) ;  /* 0xfffffffc00ec8947 */ /* 0x004fea000383ffff */
[----:B------:R-:W-:Y:S05]  /*a6f0*/  BRA `(.L_x_12) ;  /* 0xffffff7400bc7947 */ /* 0x000fea000383ffff */
.L_x_16:
[----:B------:R-:W-:-:S07]  /*a700*/  IMAD.MOV.U32 R19, RZ, RZ, R18 ;  /* 0x000000ffff137224 */ /* 0x000fce00078e0012 */
.L_x_39:
[----:B-1----:R-:W-:-:S04]  /*a710*/  IMAD.U32 R9, RZ, RZ, UR8 ;  /* 0x00000008ff097e24 */ /* 0x002fc8000f8e00ff */
[----:B------:R1:W2:Y:S03]  /*a720*/  SYNCS.PHASECHK.TRANS64.TRYWAIT P0, [R9+URZ+0x10], R19 ;  /* 0x00001013090075a7 */ /* 0x0002a6000800017f */
[----:B--2---:R-:W-:Y:S05]  /*a730*/  @!P0 NANOSLEEP.SYNCS 0x989680 ;  /* 0x009896800000895d */ /* 0x004fea0003900000 */
[----:B------:R-:W2:Y:S02]  /*a740*/  @!P0 SYNCS.PHASECHK.TRANS64 P0, [R9+URZ+0x10], R19 ;  /* 0x00001013090085a7 */ /* 0x000ea4000800007f */
[----:B--2---:R-:W-:Y:S05]  /*a750*/  @!P0 BRA `(.L_x_39) ;  /* 0xfffffffc00ec8947 */ /* 0x004fea000383ffff */
[----:B------:R-:W-:Y:S05]  /*a760*/  BRA `(.L_x_15) ;  /* 0xffffff9800247947 */ /* 0x000fea000383ffff */
.L_x_18:
[----:B-1----:R-:W-:-:S07]  /*a770*/  IMAD.MOV.U32 R19, RZ, RZ, R18 ;  /* 0x000000ffff137224 */ /* 0x002fce00078e0012 */
.L_x_40:
[----:B-1----:R-:W-:-:S04]  /*a780*/  IMAD.U32 R7, RZ, RZ, UR8 ;  /* 0x00000008ff077e24 */ /* 0x002fc8000f8e00ff */
[----:B------:R1:W2:Y:S03]  /*a790*/  SYNCS.PHASECHK.TRANS64.TRYWAIT P0, [R7+URZ+0x20], R19 ;  /* 0x00002013070075a7 */ /* 0x0002a6000800017f */
[----:B--2---:R-:W-:Y:S05]  /*a7a0*/  @!P0 NANOSLEEP.SYNCS 0x989680 ;  /* 0x009896800000895d */ /* 0x004fea0003900000 */
[----:B------:R-:W2:Y:S02]  /*a7b0*/  @!P0 SYNCS.PHASECHK.TRANS64 P0, [R7+URZ+0x20], R19 ;  /* 0x00002013070085a7 */ /* 0x000ea4000800007f */
[----:B--2---:R-:W-:Y:S05]  /*a7c0*/  @!P0 BRA `(.L_x_40) ;  /* 0xfffffffc00ec8947 */ /* 0x004fea000383ffff */
[----:B------:R-:W-:Y:S05]  /*a7d0*/  BRA `(.L_x_17) ;  /* 0xffffff9800c87947 */ /* 0x000fea000383ffff */
.L_x_22:
[--C-:B------:R-:W-:Y:S02]  /*a7e0*/  IMAD.MOV.U32 R18, RZ, RZ, R20.reuse ;  /* 0x000000ffff127224 */ /* 0x100fe400078e0014 */
[----:B------:R-:W-:-:S07]  /*a7f0*/  IMAD.MOV.U32 R19, RZ, RZ, R20 ;  /* 0x000000ffff137224 */ /* 0x000fce00078e0014 */
.L_x_41:
[----:B--2---:R2:W3:Y:S02]  /*a800*/  SYNCS.PHASECHK.TRANS64.TRYWAIT P0, [R7+URZ+0x10], R19 ;  /* 0x00001013070075a7 */ /* 0x0044e4000800017f */
[----:B---3--:R-:W-:Y:S05]  /*a810*/  @!P0 NANOSLEEP.SYNCS 0x989680 ;  /* 0x009896800000895d */ /* 0x008fea0003900000 */
[----:B------:R-:W3:Y:S02]  /*a820*/  @!P0 SYNCS.PHASECHK.TRANS64 P0, [R7+URZ+0x10], R19 ;  /* 0x00001013070085a7 */ /* 0x000ee4000800007f */
[----:B---3--:R-:W-:Y:S05]  /*a830*/  @!P0 BRA `(.L_x_41) ;  /* 0xfffffffc00f08947 */ /* 0x008fea000383ffff */
[----:B------:R-:W-:Y:S05]  /*a840*/  BRA `(.L_x_21) ;  /* 0xffffffc000707947 */ /* 0x000fea000383ffff */
.L_x_24:
[----:B--2---:R-:W-:-:S07]  /*a850*/  IMAD.MOV.U32 R19, RZ, RZ, R18 ;  /* 0x000000ffff137224 */ /* 0x004fce00078e0012 */
.L_x_42:
[----:B-1----:R-:W-:-:S04]  /*a860*/  IMAD.U32 R7, RZ, RZ, UR8 ;  /* 0x00000008ff077e24 */ /* 0x002fc8000f8e00ff */
[----:B------:R1:W2:Y:S03]  /*a870*/  SYNCS.PHASECHK.TRANS64.TRYWAIT P0, [R7+URZ+0x20], R19 ;  /* 0x00002013070075a7 */ /* 0x0002a6000800017f */
[----:B--2---:R-:W-:Y:S05]  /*a880*/  @!P0 NANOSLEEP.SYNCS 0x989680 ;  /* 0x009896800000895d */ /* 0x004fea0003900000 */
[----:B------:R-:W2:Y:S02]  /*a890*/  @!P0 SYNCS.PHASECHK.TRANS64 P0, [R7+URZ+0x20], R19 ;  /* 0x00002013070085a7 */ /* 0x000ea4000800007f */
[----:B--2---:R-:W-:Y:S05]  /*a8a0*/  @!P0 BRA `(.L_x_42) ;  /* 0xfffffffc00ec8947 */ /* 0x004fea000383ffff */
[----:B------:R-:W-:Y:S05]  /*a8b0*/  BRA `(.L_x_23) ;  /* 0xffffffc400107947 */ /* 0x000fea000383ffff */
.L_x_27:
[----:B----4-:R-:W-:-:S07]  /*a8c0*/  IMAD.MOV.U32 R15, RZ, RZ, R14 ;  /* 0x000000ffff0f7224 */ /* 0x010fce00078e000e */
.L_x_43:
[----:B--2---:R-:W-:-:S04]  /*a8d0*/  IMAD.U32 R17, RZ, RZ, UR8 ;  /* 0x00000008ff117e24 */ /* 0x004fc8000f8e00ff */
[----:B------:R2:W4:Y:S03]  /*a8e0*/  SYNCS.PHASECHK.TRANS64.TRYWAIT P0, [R17+URZ+0x20], R15 ;  /* 0x0000200f110075a7 */ /* 0x000526000800017f */
[----:B----4-:R-:W-:Y:S05]  /*a8f0*/  @!P0 NANOSLEEP.SYNCS 0x989680 ;  /* 0x009896800000895d */ /* 0x010fea0003900000 */
[----:B------:R-:W4:Y:S02]  /*a900*/  @!P0 SYNCS.PHASECHK.TRANS64 P0, [R17+URZ+0x20], R15 ;  /* 0x0000200f110085a7 */ /* 0x000f24000800007f */
[----:B----4-:R-:W-:Y:S05]  /*a910*/  @!P0 BRA `(.L_x_43) ;  /* 0xfffffffc00ec8947 */ /* 0x010fea000383ffff */
[----:B------:R-:W-:Y:S05]  /*a920*/  BRA `(.L_x_26) ;  /* 0xffffffe8008c7947 */ /* 0x000fea000383ffff */
.L_x_44:
[----:B------:R-:W-:-:S00]  /*a930*/  BRA `(.L_x_44) ;  /* 0xfffffffc00fc7947 */ /* 0x000fc0000383ffff */
[----:B------:R-:W-:-:S00]  /*a940*/  NOP ;  /* 0x0000000000007918 */ /* 0x000fc00000000000 */
        /* <DEDUP_REMOVED lines=11> */
.L_x_45:


//--------------------- .nv.shared.kernel_cutlass_kernel_flash_attncuteflash_fwd_sm90FlashAttentionForwardSm90_object_at__tensor0000o11281211101213_tensor0000o12811101213_tensor0000o12811101213_tensor0000o11281211101213_te_0 --------------------------
	.section	.nv.shared.kernel_cutlass_kernel_flash_attncuteflash_fwd_sm90FlashAttentionForwardSm90_object_at__tensor0000o11281211101213_tensor0000o12811101213_tensor0000o12811101213_tensor0000o11281211101213_te_0,"aw",@nobits
	.sectionflags	@""
	.align	1024
	.zero		1024


//--------------------- .nv.shared.reserved.0     --------------------------
	.section	.nv.shared.reserved.0,"aw",@nobits
	.weak		__nv_reservedSMEM_offset_0_alias
	.size		__nv_reservedSMEM_offset_0_alias, 0, 0
	.other		__nv_reservedSMEM_offset_0_alias,@"STO_CUDA_RESERVED_SHARED STV_DEFAULT"
__nv_reservedSMEM_offset_0_alias:
	.zero		0


//--------------------- .nv.constant0.kernel_cutlass_kernel_flash_attncuteflash_fwd_sm90FlashAttentionForwardSm90_object_at__tensor0000o11281211101213_tensor0000o12811101213_tensor0000o12811101213_tensor0000o11281211101213_te_0 --------------------------
	.section	.nv.constant0.kernel_cutlass_kernel_flash_attncuteflash_fwd_sm90FlashAttentionForwardSm90_object_at__tensor0000o11281211101213_tensor0000o12811101213_tensor0000o12811101213_tensor0000o11281211101213_te_0,"a",@progbits
	.sectionflags	@""
	.align	4
.nv.constant0.kernel_cutlass_kernel_flash_attncuteflash_fwd_sm90FlashAttentionForwardSm90_object_at__tensor0000o11281211101213_tensor0000o12811101213_tensor0000o12811101213_tensor0000o11281211101213_te_0:
	.zero		1244


//--------------------- SYMBOLS --------------------------

	.type		.nv.reservedSmem.offset0,@object
	.size		.nv.reservedSmem.offset0,0x4
